// auto-generated by cutlass_sweep.gemm — config: {"arch": "sm_90", "cluster_m": 2, "cluster_n": 1, "dtype": "e4m3", "stages": 5, "tile_k": 128, "tile_m": 128, "tile_n": 64}
#include "cutlass/cutlass.h"
#include "cutlass/gemm/collective/collective_builder.hpp"
#include "cutlass/gemm/device/gemm_universal_adapter.h"
#include "cutlass/gemm/kernel/gemm_universal.hpp"
#include "cutlass/epilogue/collective/collective_builder.hpp"

using ElemA = cutlass::float_e4m3_t;
using ElemB = cutlass::float_e4m3_t;
using ElemCD = cutlass::float_e4m3_t;
using Acc  = float;
using TileShape    = cute::Shape<cute::_128, cute::_64, cute::_128>;
using ClusterShape = cute::Shape<cute::_2, cute::_1, cute::_1>;

using CollectiveEpilogue = typename cutlass::epilogue::collective::CollectiveBuilder<
    cutlass::arch::Sm90, cutlass::arch::OpClassTensorOp,
    TileShape, ClusterShape,
    cutlass::epilogue::collective::EpilogueTileAuto,
    Acc, Acc,
    ElemCD, cutlass::layout::RowMajor, 128 / cutlass::sizeof_bits<ElemCD>::value,
    ElemCD, cutlass::layout::RowMajor, 128 / cutlass::sizeof_bits<ElemCD>::value,
    cutlass::epilogue::collective::EpilogueScheduleAuto
  >::CollectiveOp;

using CollectiveMainloop = typename cutlass::gemm::collective::CollectiveBuilder<
    cutlass::arch::Sm90, cutlass::arch::OpClassTensorOp,
    ElemA, cutlass::layout::RowMajor, 128 / cutlass::sizeof_bits<ElemA>::value,
    ElemB, cutlass::layout::ColumnMajor, 128 / cutlass::sizeof_bits<ElemB>::value,
    Acc,
    TileShape, ClusterShape,
    cutlass::gemm::collective::StageCount<5>,
    cutlass::gemm::collective::KernelScheduleAuto
  >::CollectiveOp;

using GemmKernel = cutlass::gemm::kernel::GemmUniversal<
    cute::Shape<int,int,int,int>,
    CollectiveMainloop,
    CollectiveEpilogue
>;
using Gemm = cutlass::gemm::device::GemmUniversalAdapter<GemmKernel>;

// Force the device kernel symbol into the cubin without needing a host main.
auto* _anchor = &cutlass::device_kernel<GemmKernel>;


// ===== COMPILED SASS (sm_90a) =====

	.target	sm_90a

	.elftype	@"ET_EXEC"


//--------------------- .note.nv.tkinfo           --------------------------
	.section	.note.nv.tkinfo,"",@"SHT_NOTE"
	.sectionflags	@"SHF_NOTE_NV_TKINFO"
	.tkinfo
        /*0018*/ 	.word	0x00000002
        /*0030*/ 	.string	""
        /*0030*/ 	.string	"ptxas"
        /*0030*/ 	.string	"Cuda compilation tools, release 13.0, V13.0.88"
        /*0030*/ 	.string	"Build cuda_13.0.r13.0/compiler.36424714_0"
        /*0030*/ 	.string	"-arch sm_90a -m 64 "



//--------------------- .note.nv.cuinfo           --------------------------
	.section	.note.nv.cuinfo,"",@"SHT_NOTE"
	.sectionflags	@"SHF_NOTE_NV_CUINFO"
        /*0018*/ 	.short	0x0002
        /*001a*/ 	.short	0x005a
        /*001c*/ 	.short	0x0082
	.zero		2


//--------------------- .nv.info                  --------------------------
	.section	.nv.info,"",@"SHT_CUDA_INFO"
	.align	4


	//----- nvinfo : EIATTR_REGCOUNT
	.align		4
        /*0000*/ 	.byte	0x04, 0x2f
        /*0002*/ 	.short	(.L_12 - .L_11)
	.align		4
.L_11:
        /*0004*/ 	.word	index@(_ZN7cutlass13device_kernelINS_4gemm6kernel13GemmUniversalIN4cute5tupleIJiiiiEEENS1_10collective13CollectiveMmaINS1_37MainloopSm90TmaGmmaWarpSpecializedFP8ILi5ENS5_IJNS4_1CILi2EEENSA_ILi1EEESC_EEENS1_35KernelTmaWarpSpecializedCooperativeEEENS5_IJNSA_ILi128EEENSA_ILi64EEESG_EEENS_12float_e4m3_tENS5_IJlSC_lEEESJ_SK_NS4_8TiledMMAINS4_8MMA_AtomIJNS4_4SM904GMMA30MMA_64x64x32_F32E4M3E4M3_SS_TNILNSO_7ScaleInE1ELSQ_1EEEEEENS4_6LayoutISD_NS5_IJSC_NSA_ILi0EEESU_EEEEENS5_IJNS4_10UnderscoreESX_SX_EEEEENS4_13SM90_TMA_LOADENS4_14ComposedLayoutINS4_7SwizzleILi3ELi4ELi3EEENS4_18smem_ptr_flag_bitsILi8EEENST_INS5_IJNSA_ILi8EEESG_EEENS5_IJSG_SC_EEEEEEEvNS4_8identityENS4_23SM90_TMA_LOAD_MULTICASTES1A_vS1B_EENS_8epilogue10collective6detail29Sm90TmaWarpSpecializedAdapterINS1F_15DefaultEpilogueISJ_SK_SK_NS1E_6thread17LinearCombinationISJ_Li1EffLNS1J_9ScaleType4KindE0ELNS_15FloatRoundStyleE2ESJ_EENS1_15EpilogueDefaultEEEEEvvEEEEvNT_6ParamsE)
        /*0008*/ 	.word	0x000000a8


	//----- nvinfo : EIATTR_FRAME_SIZE
	.align		4
.L_12:
        /*000c*/ 	.byte	0x04, 0x11
        /*000e*/ 	.short	(.L_14 - .L_13)
	.align		4
.L_13:
        /*0010*/ 	.word	index@(_ZN7cutlass13device_kernelINS_4gemm6kernel13GemmUniversalIN4cute5tupleIJiiiiEEENS1_10collective13CollectiveMmaINS1_37MainloopSm90TmaGmmaWarpSpecializedFP8ILi5ENS5_IJNS4_1CILi2EEENSA_ILi1EEESC_EEENS1_35KernelTmaWarpSpecializedCooperativeEEENS5_IJNSA_ILi128EEENSA_ILi64EEESG_EEENS_12float_e4m3_tENS5_IJlSC_lEEESJ_SK_NS4_8TiledMMAINS4_8MMA_AtomIJNS4_4SM904GMMA30MMA_64x64x32_F32E4M3E4M3_SS_TNILNSO_7ScaleInE1ELSQ_1EEEEEENS4_6LayoutISD_NS5_IJSC_NSA_ILi0EEESU_EEEEENS5_IJNS4_10UnderscoreESX_SX_EEEEENS4_13SM90_TMA_LOADENS4_14ComposedLayoutINS4_7SwizzleILi3ELi4ELi3EEENS4_18smem_ptr_flag_bitsILi8EEENST_INS5_IJNSA_ILi8EEESG_EEENS5_IJSG_SC_EEEEEEEvNS4_8identityENS4_23SM90_TMA_LOAD_MULTICASTES1A_vS1B_EENS_8epilogue10collective6detail29Sm90TmaWarpSpecializedAdapterINS1F_15DefaultEpilogueISJ_SK_SK_NS1E_6thread17LinearCombinationISJ_Li1EffLNS1J_9ScaleType4KindE0ELNS_15FloatRoundStyleE2ESJ_EENS1_15EpilogueDefaultEEEEEvvEEEEvNT_6ParamsE)
        /*0014*/ 	.word	0x00000000


	//----- nvinfo : EIATTR_MIN_STACK_SIZE
	.align		4
.L_14:
        /*0018*/ 	.byte	0x04, 0x12
        /*001a*/ 	.short	(.L_16 - .L_15)
	.align		4
.L_15:
        /*001c*/ 	.word	index@(_ZN7cutlass13device_kernelINS_4gemm6kernel13GemmUniversalIN4cute5tupleIJiiiiEEENS1_10collective13CollectiveMmaINS1_37MainloopSm90TmaGmmaWarpSpecializedFP8ILi5ENS5_IJNS4_1CILi2EEENSA_ILi1EEESC_EEENS1_35KernelTmaWarpSpecializedCooperativeEEENS5_IJNSA_ILi128EEENSA_ILi64EEESG_EEENS_12float_e4m3_tENS5_IJlSC_lEEESJ_SK_NS4_8TiledMMAINS4_8MMA_AtomIJNS4_4SM904GMMA30MMA_64x64x32_F32E4M3E4M3_SS_TNILNSO_7ScaleInE1ELSQ_1EEEEEENS4_6LayoutISD_NS5_IJSC_NSA_ILi0EEESU_EEEEENS5_IJNS4_10UnderscoreESX_SX_EEEEENS4_13SM90_TMA_LOADENS4_14ComposedLayoutINS4_7SwizzleILi3ELi4ELi3EEENS4_18smem_ptr_flag_bitsILi8EEENST_INS5_IJNSA_ILi8EEESG_EEENS5_IJSG_SC_EEEEEEEvNS4_8identityENS4_23SM90_TMA_LOAD_MULTICASTES1A_vS1B_EENS_8epilogue10collective6detail29Sm90TmaWarpSpecializedAdapterINS1F_15DefaultEpilogueISJ_SK_SK_NS1E_6thread17LinearCombinationISJ_Li1EffLNS1J_9ScaleType4KindE0ELNS_15FloatRoundStyleE2ESJ_EENS1_15EpilogueDefaultEEEEEvvEEEEvNT_6ParamsE)
        /*0020*/ 	.word	0x00000000
.L_16:


//--------------------- .nv.compat                --------------------------
	.section	.nv.compat,"",@"SHT_CUDA_COMPAT_INFO"
	.align	4
        /*0000*/ 	.byte	0x02, 0x09, 0x01, 0x00, 0x02, 0x02, 0x04, 0x00, 0x02, 0x05, 0x05, 0x00, 0x03, 0x07, 0x01, 0x01
        /*0010*/ 	.byte	0x02, 0x03, 0x01, 0x00, 0x02, 0x06, 0x01, 0x00, 0x04, 0x0b, 0x08, 0x00, 0x00, 0x00, 0x00, 0x00
        /*0020*/ 	.byte	0x00, 0x00, 0x00, 0x00


//--------------------- .nv.info._ZN7cutlass13device_kernelINS_4gemm6kernel13GemmUniversalIN4cute5tupleIJiiiiEEENS1_10collective13CollectiveMmaINS1_37MainloopSm90TmaGmmaWarpSpecializedFP8ILi5ENS5_IJNS4_1CILi2EEENSA_ILi1EEESC_EEENS1_35KernelTmaWarpSpecializedCooperativeEEENS5_IJNSA_ILi128EEENSA_ILi64EEESG_EEENS_12float_e4m3_tENS5_IJlSC_lEEESJ_SK_NS4_8TiledMMAINS4_8MMA_AtomIJNS4_4SM904GMMA30MMA_64x64x32_F32E4M3E4M3_SS_TNILNSO_7ScaleInE1ELSQ_1EEEEEENS4_6LayoutISD_NS5_IJSC_NSA_ILi0EEESU_EEEEENS5_IJNS4_10UnderscoreESX_SX_EEEEENS4_13SM90_TMA_LOADENS4_14ComposedLayoutINS4_7SwizzleILi3ELi4ELi3EEENS4_18smem_ptr_flag_bitsILi8EEENST_INS5_IJNSA_ILi8EEESG_EEENS5_IJSG_SC_EEEEEEEvNS4_8identityENS4_23SM90_TMA_LOAD_MULTICASTES1A_vS1B_EENS_8epilogue10collective6detail29Sm90TmaWarpSpecializedAdapterINS1F_15DefaultEpilogueISJ_SK_SK_NS1E_6thread17LinearCombinationISJ_Li1EffLNS1J_9ScaleType4KindE0ELNS_15FloatRoundStyleE2ESJ_EENS1_15EpilogueDefaultEEEEEvvEEEEvNT_6ParamsE --------------------------
	.section	.nv.info._ZN7cutlass13device_kernelINS_4gemm6kernel13GemmUniversalIN4cute5tupleIJiiiiEEENS1_10collective13CollectiveMmaINS1_37MainloopSm90TmaGmmaWarpSpecializedFP8ILi5ENS5_IJNS4_1CILi2EEENSA_ILi1EEESC_EEENS1_35KernelTmaWarpSpecializedCooperativeEEENS5_IJNSA_ILi128EEENSA_ILi64EEESG_EEENS_12float_e4m3_tENS5_IJlSC_lEEESJ_SK_NS4_8TiledMMAINS4_8MMA_AtomIJNS4_4SM904GMMA30MMA_64x64x32_F32E4M3E4M3_SS_TNILNSO_7ScaleInE1ELSQ_1EEEEEENS4_6LayoutISD_NS5_IJSC_NSA_ILi0EEESU_EEEEENS5_IJNS4_10UnderscoreESX_SX_EEEEENS4_13SM90_TMA_LOADENS4_14ComposedLayoutINS4_7SwizzleILi3ELi4ELi3EEENS4_18smem_ptr_flag_bitsILi8EEENST_INS5_IJNSA_ILi8EEESG_EEENS5_IJSG_SC_EEEEEEEvNS4_8identityENS4_23SM90_TMA_LOAD_MULTICASTES1A_vS1B_EENS_8epilogue10collective6detail29Sm90TmaWarpSpecializedAdapterINS1F_15DefaultEpilogueISJ_SK_SK_NS1E_6thread17LinearCombinationISJ_Li1EffLNS1J_9ScaleType4KindE0ELNS_15FloatRoundStyleE2ESJ_EENS1_15EpilogueDefaultEEEEEvvEEEEvNT_6ParamsE,"",@"SHT_CUDA_INFO"
	.sectionflags	@""
	.align	4


	//----- nvinfo : EIATTR_CUDA_API_VERSION
	.align		4
        /*0000*/ 	.byte	0x04, 0x37
        /*0002*/ 	.short	(.L_18 - .L_17)
.L_17:
        /*0004*/ 	.word	0x00000082


	//----- nvinfo : EIATTR_KPARAM_INFO
	.align		4
.L_18:
        /*0008*/ 	.byte	0x04, 0x17
        /*000a*/ 	.short	(.L_20 - .L_19)
.L_19:
        /*000c*/ 	.word	0x00000000
        /*0010*/ 	.short	0x0000
        /*0012*/ 	.short	0x0070
        /*0014*/ 	.byte	0x00, 0xf0, 0x01, 0x10


	//----- nvinfo : EIATTR_SPARSE_MMA_MASK
	.align		4
.L_20:
        /*0018*/ 	.byte	0x03, 0x50
        /*001a*/ 	.short	0x0000


	//----- nvinfo : EIATTR_MAXREG_COUNT
	.align		4
        /*001c*/ 	.byte	0x03, 0x1b
        /*001e*/ 	.short	0x00a8


	//----- nvinfo : EIATTR_NUM_BARRIERS
	.align		4
        /*0020*/ 	.byte	0x02, 0x4c
        /*0022*/ 	.byte	0x01
	.zero		1


	//----- nvinfo : EIATTR_MERCURY_ISA_VERSION
	.align		4
        /*0024*/ 	.byte	0x03, 0x5f
        /*0026*/ 	.short	0x0101


	//----- nvinfo : EIATTR_INT_WARP_WIDE_INSTR_OFFSETS
	.align		4
        /*0028*/ 	.byte	0x04, 0x31
        /*002a*/ 	.short	(.L_22 - .L_21)


	//   ....[0]....
.L_21:
        /*002c*/ 	.word	0x00000490


	//   ....[1]....
        /*0030*/ 	.word	0x000005c0


	//   ....[2]....
        /*0034*/ 	.word	0x000006a0


	//----- nvinfo : EIATTR_COOP_GROUP_MASK_REGIDS
	.align		4
.L_22:
        /*0038*/ 	.byte	0x04, 0x29
        /*003a*/ 	.short	(.L_24 - .L_23)


	//   ....[0]....
.L_23:
        /*003c*/ 	.word	0xffffffff


	//   ....[1]....
        /*0040*/ 	.word	0xffffffff


	//   ....[2]....
        /*0044*/ 	.word	0xffffffff


	//   ....[3]....
        /*0048*/ 	.word	0xffffffff


	//   ....[4]....
        /*004c*/ 	.word	0xffffffff


	//   ....[5]....
        /*0050*/ 	.word	0xffffffff


	//----- nvinfo : EIATTR_COOP_GROUP_INSTR_OFFSETS
	.align		4
.L_24:
        /*0054*/ 	.byte	0x04, 0x28
        /*0056*/ 	.short	(.L_26 - .L_25)


	//   ....[0]....
.L_25:
        /*0058*/ 	.word	0x00000060


	//   ....[1]....
        /*005c*/ 	.word	0x00000070


	//   ....[2]....
        /*0060*/ 	.word	0x00000130


	//   ....[3]....
        /*0064*/ 	.word	0x000002f0


	//   ....[4]....
        /*0068*/ 	.word	0x00000810


	//   ....[5]....
        /*006c*/ 	.word	0x00001280


	//----- nvinfo : EIATTR_REG_RECONFIG
	.align		4
.L_26:
        /*0070*/ 	.byte	0x01, 0x54
	.zero		2


	//----- nvinfo : EIATTR_MBARRIER_INSTR_OFFSETS
	.align		4
        /*0074*/ 	.byte	0x04, 0x39
        /*0076*/ 	.short	(.L_28 - .L_27)


	//   ....[0]....
.L_27:
        /*0078*/ 	.word	0x00000230
        /*007c*/ 	.word	0x000000ff
        /*0080*/ 	.word	0x00000000
        /*0084*/ 	.short	0x0100
        /*0086*/ 	.byte	0x08
	.zero		1


	//   ....[1]....
        /*0088*/ 	.word	0x00000240
        /*008c*/ 	.word	0x000000ff
        /*0090*/ 	.word	0x00000028
        /*0094*/ 	.short	0x0100
        /*0096*/ 	.byte	0x08
	.zero		1


	//   ....[2]....
        /*0098*/ 	.word	0x00000250
        /*009c*/ 	.word	0x000000ff
        /*00a0*/ 	.word	0x00000008
        /*00a4*/ 	.short	0x0100
        /*00a6*/ 	.byte	0x08
	.zero		1


	//   ....[3]....
        /*00a8*/ 	.word	0x00000260
        /*00ac*/ 	.word	0x000000ff
        /*00b0*/ 	.word	0x00000030
        /*00b4*/ 	.short	0x0100
        /*00b6*/ 	.byte	0x08
	.zero		1


	//   ....[4]....
        /*00b8*/ 	.word	0x00000270
        /*00bc*/ 	.word	0x000000ff
        /*00c0*/ 	.word	0x00000010
        /*00c4*/ 	.short	0x0100
        /*00c6*/ 	.byte	0x08
	.zero		1


	//   ....[5]....
        /*00c8*/ 	.word	0x00000280
        /*00cc*/ 	.word	0x000000ff
        /*00d0*/ 	.word	0x00000038
        /*00d4*/ 	.short	0x0100
        /*00d6*/ 	.byte	0x08
	.zero		1


	//   ....[6]....
        /*00d8*/ 	.word	0x00000290
        /*00dc*/ 	.word	0x000000ff
        /*00e0*/ 	.word	0x00000018
        /*00e4*/ 	.short	0x0100
        /*00e6*/ 	.byte	0x08
	.zero		1


	//   ....[7]....
        /*00e8*/ 	.word	0x000002a0
        /*00ec*/ 	.word	0x000000ff
        /*00f0*/ 	.word	0x00000040
        /*00f4*/ 	.short	0x0100
        /*00f6*/ 	.byte	0x08
	.zero		1


	//   ....[8]....
        /*00f8*/ 	.word	0x000002b0
        /*00fc*/ 	.word	0x000000ff
        /*0100*/ 	.word	0x00000020
        /*0104*/ 	.short	0x0100
        /*0106*/ 	.byte	0x08
	.zero		1


	//   ....[9]....
        /*0108*/ 	.word	0x000002c0
        /*010c*/ 	.word	0x000000ff
        /*0110*/ 	.word	0x00000048
        /*0114*/ 	.short	0x0100
        /*0116*/ 	.byte	0x08
	.zero		1


	//   ....[10]....
        /*0118*/ 	.word	0x00000720
        /*011c*/ 	.word	0x000000ff
        /*0120*/ 	.word	0x00000060
        /*0124*/ 	.short	0x0100
        /*0126*/ 	.byte	0x06
	.zero		1


	//   ....[11]....
        /*0128*/ 	.word	0x000007b0
        /*012c*/ 	.word	0x000000ff
        /*0130*/ 	.word	0x00000068
        /*0134*/ 	.short	0x0100
        /*0136*/ 	.byte	0x06
	.zero		1


	//   ....[12]....
        /*0138*/ 	.word	0x000015c0
        /*013c*/ 	.word	0x000000ff
        /*0140*/ 	.word	0x00000000
        /*0144*/ 	.short	0x010a
        /*0146*/ 	.byte	0x06
	.zero		1


	//   ....[13]....
        /*0148*/ 	.word	0x00001600
        /*014c*/ 	.word	0x000000ff
        /*0150*/ 	.word	0x00000000
        /*0154*/ 	.short	0x010a
        /*0156*/ 	.byte	0x06
	.zero		1


	//   ....[14]....
        /*0158*/ 	.word	0x00001d00
        /*015c*/ 	.word	0x000000ff
        /*0160*/ 	.word	0x00000000
        /*0164*/ 	.short	0x010a
        /*0166*/ 	.byte	0x0c
	.zero		1


	//   ....[15]....
        /*0168*/ 	.word	0x00001d40
        /*016c*/ 	.word	0x000000ff
        /*0170*/ 	.word	0x00000000
        /*0174*/ 	.short	0x010a
        /*0176*/ 	.byte	0x0c
	.zero		1


	//   ....[16]....
        /*0178*/ 	.word	0x00002230
        /*017c*/ 	.word	0x0000000a
        /*0180*/ 	.word	0x00000000
        /*0184*/ 	.short	0x0101
        /*0186*/ 	.byte	0x3f
	.zero		1


	//   ....[17]....
        /*0188*/ 	.word	0x000026d0
        /*018c*/ 	.word	0x00000008
        /*0190*/ 	.word	0x00000000
        /*0194*/ 	.short	0x0101
        /*0196*/ 	.byte	0x3f
	.zero		1


	//   ....[18]....
        /*0198*/ 	.word	0x00005f90
        /*019c*/ 	.word	0x00000015
        /*01a0*/ 	.word	0x00000028
        /*01a4*/ 	.short	0x010a
        /*01a6*/ 	.byte	0x3f
	.zero		1


	//   ....[19]....
        /*01a8*/ 	.word	0x00006310
        /*01ac*/ 	.word	0x00000008
        /*01b0*/ 	.word	0x00000068
        /*01b4*/ 	.short	0x0101
        /*01b6*/ 	.byte	0x3f
	.zero		1


	//   ....[20]....
        /*01b8*/ 	.word	0x00006a40
        /*01bc*/ 	.word	0x00000007
        /*01c0*/ 	.word	0x00000000
        /*01c4*/ 	.short	0x010a
        /*01c6*/ 	.byte	0x3f
	.zero		1


	//   ....[21]....
        /*01c8*/ 	.word	0x00006ac0
        /*01cc*/ 	.word	0x00000008
        /*01d0*/ 	.word	0x00000000
        /*01d4*/ 	.short	0x010a
        /*01d6*/ 	.byte	0x3f
	.zero		1


	//   ....[22]....
        /*01d8*/ 	.word	0x00006b50
        /*01dc*/ 	.word	0x00000009
        /*01e0*/ 	.word	0x00000000
        /*01e4*/ 	.short	0x010a
        /*01e6*/ 	.byte	0x3f
	.zero		1


	//   ....[23]....
        /*01e8*/ 	.word	0x00006be0
        /*01ec*/ 	.word	0x00000006
        /*01f0*/ 	.word	0x00000000
        /*01f4*/ 	.short	0x010a
        /*01f6*/ 	.byte	0x3f
	.zero		1


	//   ....[24]....
        /*01f8*/ 	.word	0x00006c70
        /*01fc*/ 	.word	0x00000003
        /*0200*/ 	.word	0x00000000
        /*0204*/ 	.short	0x010a
        /*0206*/ 	.byte	0x3f
	.zero		1


	//   ....[25]....
        /*0208*/ 	.word	0x00006ce0
        /*020c*/ 	.word	0x00000009
        /*0210*/ 	.word	0x00000000
        /*0214*/ 	.short	0x010a
        /*0216*/ 	.byte	0x3f
	.zero		1


	//   ....[26]....
        /*0218*/ 	.word	0x00006d40
        /*021c*/ 	.word	0x0000000b
        /*0220*/ 	.word	0x00000000
        /*0224*/ 	.short	0x010a
        /*0226*/ 	.byte	0x3f
	.zero		1


	//   ....[27]....
        /*0228*/ 	.word	0x00006e10
        /*022c*/ 	.word	0x00000015
        /*0230*/ 	.word	0x00000028
        /*0234*/ 	.short	0x010a
        /*0236*/ 	.byte	0x3f
	.zero		1


	//   ....[28]....
        /*0238*/ 	.word	0x00006ee0
        /*023c*/ 	.word	0x00000007
        /*0240*/ 	.word	0x00000000
        /*0244*/ 	.short	0x010a
        /*0246*/ 	.byte	0x3f
	.zero		1


	//   ....[29]....
        /*0248*/ 	.word	0x00006f30
        /*024c*/ 	.word	0x00000008
        /*0250*/ 	.word	0x00000000
        /*0254*/ 	.short	0x010a
        /*0256*/ 	.byte	0x3f
	.zero		1


	//   ....[30]....
        /*0258*/ 	.word	0x00006f80
        /*025c*/ 	.word	0x00000009
        /*0260*/ 	.word	0x00000000
        /*0264*/ 	.short	0x010a
        /*0266*/ 	.byte	0x3f
	.zero		1


	//   ....[31]....
        /*0268*/ 	.word	0x00006fd0
        /*026c*/ 	.word	0x00000006
        /*0270*/ 	.word	0x00000000
        /*0274*/ 	.short	0x010a
        /*0276*/ 	.byte	0x3f
	.zero		1


	//----- nvinfo : EIATTR_NUM_MBARRIERS
	.align		4
.L_28:
        /*0278*/ 	.byte	0x03, 0x38
        /*027a*/ 	.short	0x000c


	//----- nvinfo : EIATTR_EXIT_INSTR_OFFSETS
	.align		4
        /*027c*/ 	.byte	0x04, 0x1c
        /*027e*/ 	.short	(.L_30 - .L_29)


	//   ....[0]....
.L_29:
        /*0280*/ 	.word	0x00000970


	//   ....[1]....
        /*0284*/ 	.word	0x00001150


	//   ....[2]....
        /*0288*/ 	.word	0x000056a0


	//   ....[3]....
        /*028c*/ 	.word	0x00005c00


	//   ....[4]....
        /*0290*/ 	.word	0x00006cc0


	//----- nvinfo : EIATTR_MAX_THREADS
	.align		4
.L_30:
        /*0294*/ 	.byte	0x04, 0x05
        /*0296*/ 	.short	(.L_32 - .L_31)
.L_31:
        /*0298*/ 	.word	0x00000180
        /*029c*/ 	.word	0x00000001
        /*02a0*/ 	.word	0x00000001


	//----- nvinfo : EIATTR_CRS_STACK_SIZE
	.align		4
.L_32:
        /*02a4*/ 	.byte	0x04, 0x1e
        /*02a6*/ 	.short	(.L_34 - .L_33)
.L_33:
        /*02a8*/ 	.word	0x00000000


	//----- nvinfo : EIATTR_CBANK_PARAM_SIZE
	.align		4
.L_34:
        /*02ac*/ 	.byte	0x03, 0x19
        /*02ae*/ 	.short	0x0470


	//----- nvinfo : EIATTR_PARAM_CBANK
	.align		4
        /*02b0*/ 	.byte	0x04, 0x0a
        /*02b2*/ 	.short	(.L_36 - .L_35)
	.align		4
.L_35:
        /*02b4*/ 	.word	index@(.nv.constant0._ZN7cutlass13device_kernelINS_4gemm6kernel13GemmUniversalIN4cute5tupleIJiiiiEEENS1_10collective13CollectiveMmaINS1_37MainloopSm90TmaGmmaWarpSpecializedFP8ILi5ENS5_IJNS4_1CILi2EEENSA_ILi1EEESC_EEENS1_35KernelTmaWarpSpecializedCooperativeEEENS5_IJNSA_ILi128EEENSA_ILi64EEESG_EEENS_12float_e4m3_tENS5_IJlSC_lEEESJ_SK_NS4_8TiledMMAINS4_8MMA_AtomIJNS4_4SM904GMMA30MMA_64x64x32_F32E4M3E4M3_SS_TNILNSO_7ScaleInE1ELSQ_1EEEEEENS4_6LayoutISD_NS5_IJSC_NSA_ILi0EEESU_EEEEENS5_IJNS4_10UnderscoreESX_SX_EEEEENS4_13SM90_TMA_LOADENS4_14ComposedLayoutINS4_7SwizzleILi3ELi4ELi3EEENS4_18smem_ptr_flag_bitsILi8EEENST_INS5_IJNSA_ILi8EEESG_EEENS5_IJSG_SC_EEEEEEEvNS4_8identityENS4_23SM90_TMA_LOAD_MULTICASTES1A_vS1B_EENS_8epilogue10collective6detail29Sm90TmaWarpSpecializedAdapterINS1F_15DefaultEpilogueISJ_SK_SK_NS1E_6thread17LinearCombinationISJ_Li1EffLNS1J_9ScaleType4KindE0ELNS_15FloatRoundStyleE2ESJ_EENS1_15EpilogueDefaultEEEEEvvEEEEvNT_6ParamsE)
        /*02b8*/ 	.short	0x0210
        /*02ba*/ 	.short	0x0470


	//----- nvinfo : EIATTR_SW_WAR
	.align		4
.L_36:
        /*02bc*/ 	.byte	0x04, 0x36
        /*02be*/ 	.short	(.L_38 - .L_37)
.L_37:
        /*02c0*/ 	.word	0x00000008
.L_38:


//--------------------- .nv.callgraph             --------------------------
	.section	.nv.callgraph,"",@"SHT_CUDA_CALLGRAPH"
	.align	4
	.sectionentsize	8
	.align		4
        /*0000*/ 	.word	0x00000000
	.align		4
        /*0004*/ 	.word	0xffffffff
	.align		4
        /*0008*/ 	.word	0x00000000
	.align		4
        /*000c*/ 	.word	0xfffffffe
	.align		4
        /*0010*/ 	.word	0x00000000
	.align		4
        /*0014*/ 	.word	0xfffffffd
	.align		4
        /*0018*/ 	.word	0x00000000
	.align		4
        /*001c*/ 	.word	0xfffffffc


//--------------------- .nv.constant4             --------------------------
	.section	.nv.constant4,"a",@progbits
	.align	8
	.align		8
.nv.constant4:
        /*0000*/ 	.dword	_ZN39_INTERNAL_4f02cddf_4_k_cu_e6f3572a_57494cuda3std3__45__cpo5beginE
	.align		8
        /*0008*/ 	.dword	_ZN39_INTERNAL_4f02cddf_4_k_cu_e6f3572a_57494cuda3std3__45__cpo3endE
	.align		8
        /*0010*/ 	.dword	_ZN39_INTERNAL_4f02cddf_4_k_cu_e6f3572a_57494cuda3std3__45__cpo6cbeginE
	.align		8
        /*0018*/ 	.dword	_ZN39_INTERNAL_4f02cddf_4_k_cu_e6f3572a_57494cuda3std3__45__cpo4cendE
	.align		8
        /*0020*/ 	.dword	_ZN39_INTERNAL_4f02cddf_4_k_cu_e6f3572a_57494cuda3std3__441_GLOBAL__N__4f02cddf_4_k_cu_e6f3572a_57496ignoreE
	.align		8
        /*0028*/ 	.dword	_ZN39_INTERNAL_4f02cddf_4_k_cu_e6f3572a_57494cuda3std3__419piecewise_constructE
	.align		8
        /*0030*/ 	.dword	_ZN39_INTERNAL_4f02cddf_4_k_cu_e6f3572a_57494cuda3std3__48in_placeE
	.align		8
        /*0038*/ 	.dword	_ZN39_INTERNAL_4f02cddf_4_k_cu_e6f3572a_57494cuda3std6ranges3__45__cpo4swapE
	.align		8
        /*0040*/ 	.dword	_ZN39_INTERNAL_4f02cddf_4_k_cu_e6f3572a_57494cuda3std6ranges3__45__cpo9iter_moveE
	.align		8
        /*0048*/ 	.dword	_ZN39_INTERNAL_4f02cddf_4_k_cu_e6f3572a_57494cute7productE
	.align		8
        /*0050*/ 	.dword	_ZN39_INTERNAL_4f02cddf_4_k_cu_e6f3572a_57494cute1_E


//--------------------- .text._ZN7cutlass13device_kernelINS_4gemm6kernel13GemmUniversalIN4cute5tupleIJiiiiEEENS1_10collective13CollectiveMmaINS1_37MainloopSm90TmaGmmaWarpSpecializedFP8ILi5ENS5_IJNS4_1CILi2EEENSA_ILi1EEESC_EEENS1_35KernelTmaWarpSpecializedCooperativeEEENS5_IJNSA_ILi128EEENSA_ILi64EEESG_EEENS_12float_e4m3_tENS5_IJlSC_lEEESJ_SK_NS4_8TiledMMAINS4_8MMA_AtomIJNS4_4SM904GMMA30MMA_64x64x32_F32E4M3E4M3_SS_TNILNSO_7ScaleInE1ELSQ_1EEEEEENS4_6LayoutISD_NS5_IJSC_NSA_ILi0EEESU_EEEEENS5_IJNS4_10UnderscoreESX_SX_EEEEENS4_13SM90_TMA_LOADENS4_14ComposedLayoutINS4_7SwizzleILi3ELi4ELi3EEENS4_18smem_ptr_flag_bitsILi8EEENST_INS5_IJNSA_ILi8EEESG_EEENS5_IJSG_SC_EEEEEEEvNS4_8identityENS4_23SM90_TMA_LOAD_MULTICASTES1A_vS1B_EENS_8epilogue10collective6detail29Sm90TmaWarpSpecializedAdapterINS1F_15DefaultEpilogueISJ_SK_SK_NS1E_6thread17LinearCombinationISJ_Li1EffLNS1J_9ScaleType4KindE0ELNS_15FloatRoundStyleE2ESJ_EENS1_15EpilogueDefaultEEEEEvvEEEEvNT_6ParamsE --------------------------
	.section	.text._ZN7cutlass13device_kernelINS_4gemm6kernel13GemmUniversalIN4cute5tupleIJiiiiEEENS1_10collective13CollectiveMmaINS1_37MainloopSm90TmaGmmaWarpSpecializedFP8ILi5ENS5_IJNS4_1CILi2EEENSA_ILi1EEESC_EEENS1_35KernelTmaWarpSpecializedCooperativeEEENS5_IJNSA_ILi128EEENSA_ILi64EEESG_EEENS_12float_e4m3_tENS5_IJlSC_lEEESJ_SK_NS4_8TiledMMAINS4_8MMA_AtomIJNS4_4SM904GMMA30MMA_64x64x32_F32E4M3E4M3_SS_TNILNSO_7ScaleInE1ELSQ_1EEEEEENS4_6LayoutISD_NS5_IJSC_NSA_ILi0EEESU_EEEEENS5_IJNS4_10UnderscoreESX_SX_EEEEENS4_13SM90_TMA_LOADENS4_14ComposedLayoutINS4_7SwizzleILi3ELi4ELi3EEENS4_18smem_ptr_flag_bitsILi8EEENST_INS5_IJNSA_ILi8EEESG_EEENS5_IJSG_SC_EEEEEEEvNS4_8identityENS4_23SM90_TMA_LOAD_MULTICASTES1A_vS1B_EENS_8epilogue10collective6detail29Sm90TmaWarpSpecializedAdapterINS1F_15DefaultEpilogueISJ_SK_SK_NS1E_6thread17LinearCombinationISJ_Li1EffLNS1J_9ScaleType4KindE0ELNS_15FloatRoundStyleE2ESJ_EENS1_15EpilogueDefaultEEEEEvvEEEEvNT_6ParamsE,"ax",@progbits
	.align	128
.text._ZN7cutlass13device_kernelINS_4gemm6kernel13GemmUniversalIN4cute5tupleIJiiiiEEENS1_10collective13CollectiveMmaINS1_37MainloopSm90TmaGmmaWarpSpecializedFP8ILi5ENS5_IJNS4_1CILi2EEENSA_ILi1EEESC_EEENS1_35KernelTmaWarpSpecializedCooperativeEEENS5_IJNSA_ILi128EEENSA_ILi64EEESG_EEENS_12float_e4m3_tENS5_IJlSC_lEEESJ_SK_NS4_8TiledMMAINS4_8MMA_AtomIJNS4_4SM904GMMA30MMA_64x64x32_F32E4M3E4M3_SS_TNILNSO_7ScaleInE1ELSQ_1EEEEEENS4_6LayoutISD_NS5_IJSC_NSA_ILi0EEESU_EEEEENS5_IJNS4_10UnderscoreESX_SX_EEEEENS4_13SM90_TMA_LOADENS4_14ComposedLayoutINS4_7SwizzleILi3ELi4ELi3EEENS4_18smem_ptr_flag_bitsILi8EEENST_INS5_IJNSA_ILi8EEESG_EEENS5_IJSG_SC_EEEEEEEvNS4_8identityENS4_23SM90_TMA_LOAD_MULTICASTES1A_vS1B_EENS_8epilogue10collective6detail29Sm90TmaWarpSpecializedAdapterINS1F_15DefaultEpilogueISJ_SK_SK_NS1E_6thread17LinearCombinationISJ_Li1EffLNS1J_9ScaleType4KindE0ELNS_15FloatRoundStyleE2ESJ_EENS1_15EpilogueDefaultEEEEEvvEEEEvNT_6ParamsE:
        .type           _ZN7cutlass13device_kernelINS_4gemm6kernel13GemmUniversalIN4cute5tupleIJiiiiEEENS1_10collective13CollectiveMmaINS1_37MainloopSm90TmaGmmaWarpSpecializedFP8ILi5ENS5_IJNS4_1CILi2EEENSA_ILi1EEESC_EEENS1_35KernelTmaWarpSpecializedCooperativeEEENS5_IJNSA_ILi128EEENSA_ILi64EEESG_EEENS_12float_e4m3_tENS5_IJlSC_lEEESJ_SK_NS4_8TiledMMAINS4_8MMA_AtomIJNS4_4SM904GMMA30MMA_64x64x32_F32E4M3E4M3_SS_TNILNSO_7ScaleInE1ELSQ_1EEEEEENS4_6LayoutISD_NS5_IJSC_NSA_ILi0EEESU_EEEEENS5_IJNS4_10UnderscoreESX_SX_EEEEENS4_13SM90_TMA_LOADENS4_14ComposedLayoutINS4_7SwizzleILi3ELi4ELi3EEENS4_18smem_ptr_flag_bitsILi8EEENST_INS5_IJNSA_ILi8EEESG_EEENS5_IJSG_SC_EEEEEEEvNS4_8identityENS4_23SM90_TMA_LOAD_MULTICASTES1A_vS1B_EENS_8epilogue10collective6detail29Sm90TmaWarpSpecializedAdapterINS1F_15DefaultEpilogueISJ_SK_SK_NS1E_6thread17LinearCombinationISJ_Li1EffLNS1J_9ScaleType4KindE0ELNS_15FloatRoundStyleE2ESJ_EENS1_15EpilogueDefaultEEEEEvvEEEEvNT_6ParamsE,@function
        .size           _ZN7cutlass13device_kernelINS_4gemm6kernel13GemmUniversalIN4cute5tupleIJiiiiEEENS1_10collective13CollectiveMmaINS1_37MainloopSm90TmaGmmaWarpSpecializedFP8ILi5ENS5_IJNS4_1CILi2EEENSA_ILi1EEESC_EEENS1_35KernelTmaWarpSpecializedCooperativeEEENS5_IJNSA_ILi128EEENSA_ILi64EEESG_EEENS_12float_e4m3_tENS5_IJlSC_lEEESJ_SK_NS4_8TiledMMAINS4_8MMA_AtomIJNS4_4SM904GMMA30MMA_64x64x32_F32E4M3E4M3_SS_TNILNSO_7ScaleInE1ELSQ_1EEEEEENS4_6LayoutISD_NS5_IJSC_NSA_ILi0EEESU_EEEEENS5_IJNS4_10UnderscoreESX_SX_EEEEENS4_13SM90_TMA_LOADENS4_14ComposedLayoutINS4_7SwizzleILi3ELi4ELi3EEENS4_18smem_ptr_flag_bitsILi8EEENST_INS5_IJNSA_ILi8EEESG_EEENS5_IJSG_SC_EEEEEEEvNS4_8identityENS4_23SM90_TMA_LOAD_MULTICASTES1A_vS1B_EENS_8epilogue10collective6detail29Sm90TmaWarpSpecializedAdapterINS1F_15DefaultEpilogueISJ_SK_SK_NS1E_6thread17LinearCombinationISJ_Li1EffLNS1J_9ScaleType4KindE0ELNS_15FloatRoundStyleE2ESJ_EENS1_15EpilogueDefaultEEEEEvvEEEEvNT_6ParamsE,(.L_x_144 - _ZN7cutlass13device_kernelINS_4gemm6kernel13GemmUniversalIN4cute5tupleIJiiiiEEENS1_10collective13CollectiveMmaINS1_37MainloopSm90TmaGmmaWarpSpecializedFP8ILi5ENS5_IJNS4_1CILi2EEENSA_ILi1EEESC_EEENS1_35KernelTmaWarpSpecializedCooperativeEEENS5_IJNSA_ILi128EEENSA_ILi64EEESG_EEENS_12float_e4m3_tENS5_IJlSC_lEEESJ_SK_NS4_8TiledMMAINS4_8MMA_AtomIJNS4_4SM904GMMA30MMA_64x64x32_F32E4M3E4M3_SS_TNILNSO_7ScaleInE1ELSQ_1EEEEEENS4_6LayoutISD_NS5_IJSC_NSA_ILi0EEESU_EEEEENS5_IJNS4_10UnderscoreESX_SX_EEEEENS4_13SM90_TMA_LOADENS4_14ComposedLayoutINS4_7SwizzleILi3ELi4ELi3EEENS4_18smem_ptr_flag_bitsILi8EEENST_INS5_IJNSA_ILi8EEESG_EEENS5_IJSG_SC_EEEEEEEvNS4_8identityENS4_23SM90_TMA_LOAD_MULTICASTES1A_vS1B_EENS_8epilogue10collective6detail29Sm90TmaWarpSpecializedAdapterINS1F_15DefaultEpilogueISJ_SK_SK_NS1E_6thread17LinearCombinationISJ_Li1EffLNS1J_9ScaleType4KindE0ELNS_15FloatRoundStyleE2ESJ_EENS1_15EpilogueDefaultEEEEEvvEEEEvNT_6ParamsE)
        .other          _ZN7cutlass13device_kernelINS_4gemm6kernel13GemmUniversalIN4cute5tupleIJiiiiEEENS1_10collective13CollectiveMmaINS1_37MainloopSm90TmaGmmaWarpSpecializedFP8ILi5ENS5_IJNS4_1CILi2EEENSA_ILi1EEESC_EEENS1_35KernelTmaWarpSpecializedCooperativeEEENS5_IJNSA_ILi128EEENSA_ILi64EEESG_EEENS_12float_e4m3_tENS5_IJlSC_lEEESJ_SK_NS4_8TiledMMAINS4_8MMA_AtomIJNS4_4SM904GMMA30MMA_64x64x32_F32E4M3E4M3_SS_TNILNSO_7ScaleInE1ELSQ_1EEEEEENS4_6LayoutISD_NS5_IJSC_NSA_ILi0EEESU_EEEEENS5_IJNS4_10UnderscoreESX_SX_EEEEENS4_13SM90_TMA_LOADENS4_14ComposedLayoutINS4_7SwizzleILi3ELi4ELi3EEENS4_18smem_ptr_flag_bitsILi8EEENST_INS5_IJNSA_ILi8EEESG_EEENS5_IJSG_SC_EEEEEEEvNS4_8identityENS4_23SM90_TMA_LOAD_MULTICASTES1A_vS1B_EENS_8epilogue10collective6detail29Sm90TmaWarpSpecializedAdapterINS1F_15DefaultEpilogueISJ_SK_SK_NS1E_6thread17LinearCombinationISJ_Li1EffLNS1J_9ScaleType4KindE0ELNS_15FloatRoundStyleE2ESJ_EENS1_15EpilogueDefaultEEEEEvvEEEEvNT_6ParamsE,@"STO_CUDA_ENTRY STV_DEFAULT"
_ZN7cutlass13device_kernelINS_4gemm6kernel13GemmUniversalIN4cute5tupleIJiiiiEEENS1_10collective13CollectiveMmaINS1_37MainloopSm90TmaGmmaWarpSpecializedFP8ILi5ENS5_IJNS4_1CILi2EEENSA_ILi1EEESC_EEENS1_35KernelTmaWarpSpecializedCooperativeEEENS5_IJNSA_ILi128EEENSA_ILi64EEESG_EEENS_12float_e4m3_tENS5_IJlSC_lEEESJ_SK_NS4_8TiledMMAINS4_8MMA_AtomIJNS4_4SM904GMMA30MMA_64x64x32_F32E4M3E4M3_SS_TNILNSO_7ScaleInE1ELSQ_1EEEEEENS4_6LayoutISD_NS5_IJSC_NSA_ILi0EEESU_EEEEENS5_IJNS4_10UnderscoreESX_SX_EEEEENS4_13SM90_TMA_LOADENS4_14ComposedLayoutINS4_7SwizzleILi3ELi4ELi3EEENS4_18smem_ptr_flag_bitsILi8EEENST_INS5_IJNSA_ILi8EEESG_EEENS5_IJSG_SC_EEEEEEEvNS4_8identityENS4_23SM90_TMA_LOAD_MULTICASTES1A_vS1B_EENS_8epilogue10collective6detail29Sm90TmaWarpSpecializedAdapterINS1F_15DefaultEpilogueISJ_SK_SK_NS1E_6thread17LinearCombinationISJ_Li1EffLNS1J_9ScaleType4KindE0ELNS_15FloatRoundStyleE2ESJ_EENS1_15EpilogueDefaultEEEEEvvEEEEvNT_6ParamsE:
[----:B------:R-:W-:Y:S01]  /*0000*/  LDC R1, c[0x0][0x28] ;  /* 0x00000a00ff017b82 */ /* 0x000fe20000000800 */
[----:B------:R-:W0:Y:S01]  /*0010*/  S2R R0, SR_TID.X ;  /* 0x0000000000007919 */ /* 0x000e220000002100 */
[----:B------:R-:W-:Y:S01]  /*0020*/  ELECT P0, URZ, PT ;  /* 0x00000000003f782f */ /* 0x000fe20003800000 */
[----:B------:R-:W-:Y:S01]  /*0030*/  BSSY B0, `(.L_x_0) ;  /* 0x000000f000007945 */ /* 0x000fe20003800000 */
[--C-:B0-----:R-:W-:Y:S02]  /*0040*/  SHF.R.U32.HI R2, RZ, 0x5, R0.reuse ;  /* 0x00000005ff027819 */ /* 0x101fe40000011600 */
[----:B------:R-:W-:-:S03]  /*0050*/  SHF.R.U32.HI R3, RZ, 0x7, R0 ;  /* 0x00000007ff037819 */ /* 0x000fc60000011600 */
[----:B------:R-:W0:Y:S04]  /*0060*/  SHFL.IDX PT, R7, R2, RZ, 0x1f ;  /* 0x00001fff02077589 */ /* 0x000e2800000e0000 */
[----:B------:R1:W2:Y:S01]  /*0070*/  SHFL.IDX PT, R4, R3, RZ, 0x1f ;  /* 0x00001fff03047589 */ /* 0x0002a200000e0000 */
[----:B0-----:R-:W-:-:S13]  /*0080*/  ISETP.NE.OR P0, PT, R7, RZ, !P0 ;  /* 0x000000ff0700720c */ /* 0x001fda0004705670 */
[----:B-12---:R-:W-:Y:S05]  /*0090*/  @P0 BRA `(.L_x_1) ;  /* 0x0000000000200947 */ /* 0x006fea0003800000 */
[----:B------:R-:W-:Y:S02]  /*00a0*/  ULDC.64 UR4, c[0x0][0x198] ;  /* 0x0000660000047ab9 */ /* 0x000fe40000000a00 */
[----:B------:R-:W-:Y:S02]  /*00b0*/  UIADD3 UR6, UP0, UR4, 0xf0, URZ ;  /* 0x000000f004067890 */ /* 0x000fe4000ff1e03f */
[----:B------:R-:W-:Y:S02]  /*00c0*/  UIADD3 UR4, UP1, UR4, 0x1f0, URZ ;  /* 0x000001f004047890 */ /* 0x000fe4000ff3e03f */
[----:B------:R-:W-:Y:S02]  /*00d0*/  UIADD3.X UR7, URZ, UR5, URZ, UP0, !UPT ;  /* 0x000000053f077290 */ /* 0x000fe400087fe43f */
[----:B------:R-:W-:-:S07]  /*00e0*/  UIADD3.X UR5, URZ, UR5, URZ, UP1, !UPT ;  /* 0x000000053f057290 */ /* 0x000fce0008ffe43f */
[----:B------:R0:W-:Y:S02]  /*00f0*/  UTMACCTL.PF [UR6] ;  /* 0x00000000060079b9 */ /* 0x0001e40008040000 */
[----:B------:R0:W-:Y:S02]  /*0100*/  UTMACCTL.PF [UR4] ;  /* 0x00000000040079b9 */ /* 0x0001e40008040000 */
[----:B0-----:R-:W-:Y:S01]  /*0110*/  NOP ;  /* 0x0000000000007918 */ /* 0x001fe20000000000 */
.L_x_1:
[----:B------:R-:W-:Y:S05]  /*0120*/  BSYNC B0 ;  /* 0x0000000000007941 */ /* 0x000fea0003800000 */
.L_x_0:
[----:B------:R-:W0:Y:S02]  /*0130*/  SHFL.IDX PT, R3, R2, RZ, 0x1f ;  /* 0x00001fff02037589 */ /* 0x000e2400000e0000 */
[----:B0-----:R-:W-:-:S13]  /*0140*/  ISETP.NE.AND P0, PT, R3, RZ, PT ;  /* 0x000000ff0300720c */ /* 0x001fda0003f05270 */
[----:B------:R-:W-:Y:S05]  /*0150*/  @P0 BRA `(.L_x_2) ;  /* 0x0000000000600947 */ /* 0x000fea0003800000 */
[----:B------:R-:W0:Y:S01]  /*0160*/  S2UR UR8, SR_CgaCtaId ;  /* 0x00000000000879c3 */ /* 0x000e220000008800 */
[----:B------:R-:W-:Y:S01]  /*0170*/  UMOV UR4, 0x400 ;  /* 0x0000040000047882 */ /* 0x000fe20000000000 */
[----:B------:R-:W-:Y:S01]  /*0180*/  UMOV UR5, 0x1 ;  /* 0x0000000100057882 */ /* 0x000fe20000000000 */
[----:B------:R-:W-:Y:S01]  /*0190*/  UMOV UR6, 0x4 ;  /* 0x0000000400067882 */ /* 0x000fe20000000000 */
[----:B------:R-:W-:Y:S01]  /*01a0*/  ELECT P0, URZ, PT ;  /* 0x00000000003f782f */ /* 0x000fe20003800000 */
[----:B------:R-:W-:-:S04]  /*01b0*/  UIADD3 UR6, -UR6, 0x100000, URZ ;  /* 0x0010000006067890 */ /* 0x000fc8000fffe13f */
[----:B------:R-:W-:Y:S02]  /*01c0*/  USHF.L.U32 UR7, UR6, 0xb, URZ ;  /* 0x0000000b06077899 */ /* 0x000fe4000800063f */
[----:B------:R-:W-:Y:S02]  /*01d0*/  USHF.L.U32 UR6, UR6, 0x1, URZ ;  /* 0x0000000106067899 */ /* 0x000fe4000800063f */
[----:B0-----:R-:W-:Y:S02]  /*01e0*/  ULEA UR8, UR8, UR4, 0x18 ;  /* 0x0000000408087291 */ /* 0x001fe4000f8ec03f */
[----:B------:R-:W-:-:S04]  /*01f0*/  UIADD3 UR4, -UR5, 0x100000, URZ ;  /* 0x0010000005047890 */ /* 0x000fc8000fffe13f */
[----:B------:R-:W-:Y:S02]  /*0200*/  USHF.L.U32 UR5, UR4, 0xb, URZ ;  /* 0x0000000b04057899 */ /* 0x000fe4000800063f */
[----:B------:R-:W-:Y:S01]  /*0210*/  USHF.L.U32 UR4, UR4, 0x1, URZ ;  /* 0x0000000104047899 */ /* 0x000fe2000800063f */
[----:B------:R-:W0:Y:S11]  /*0220*/  FENCE.VIEW.ASYNC.S ;  /* 0x00000000000073c6 */ /* 0x000e360000000000 */
[----:B0-----:R0:W1:Y:S01]  /*0230*/  SYNCS.EXCH.64 URZ, [UR8], UR4 ;  /* 0x00000004083f75b2 */ /* 0x0010620008000100 */
[----:B------:R0:W2:Y:S01]  /*0240*/  SYNCS.EXCH.64 URZ, [UR8+0x28], UR6 ;  /* 0x00002806083f75b2 */ /* 0x0000a20008000100 */
[----:B------:R0:W3:Y:S01]  /*0250*/  SYNCS.EXCH.64 URZ, [UR8+0x8], UR4 ;  /* 0x00000804083f75b2 */ /* 0x0000e20008000100 */
[----:B------:R0:W4:Y:S01]  /*0260*/  SYNCS.EXCH.64 URZ, [UR8+0x30], UR6 ;  /* 0x00003006083f75b2 */ /* 0x0001220008000100 */
[----:B------:R0:W0:Y:S01]  /*0270*/  SYNCS.EXCH.64 URZ, [UR8+0x10], UR4 ;  /* 0x00001004083f75b2 */ /* 0x0000220008000100 */
[----:B------:R0:W0:Y:S01]  /*0280*/  SYNCS.EXCH.64 URZ, [UR8+0x38], UR6 ;  /* 0x00003806083f75b2 */ /* 0x0000220008000100 */
[----:B------:R0:W0:Y:S01]  /*0290*/  SYNCS.EXCH.64 URZ, [UR8+0x18], UR4 ;  /* 0x00001804083f75b2 */ /* 0x0000220008000100 */
[----:B------:R0:W0:Y:S01]  /*02a0*/  SYNCS.EXCH.64 URZ, [UR8+0x40], UR6 ;  /* 0x00004006083f75b2 */ /* 0x0000220008000100 */
[----:B------:R0:W0:Y:S01]  /*02b0*/  SYNCS.EXCH.64 URZ, [UR8+0x20], UR4 ;  /* 0x00002004083f75b2 */ /* 0x0000220008000100 */
[----:B------:R0:W0:Y:S01]  /*02c0*/  SYNCS.EXCH.64 URZ, [UR8+0x48], UR6 ;  /* 0x00004806083f75b2 */ /* 0x0000220008000100 */
[----:B------:R-:W-:Y:S01]  /*02d0*/  NOP ;  /* 0x0000000000007918 */ /* 0x000fe20000000000 */
.L_x_2:
[----:B------:R-:W-:Y:S01]  /*02e0*/  SHF.R.S32.HI R5, RZ, 0x1f, R0 ;  /* 0x0000001fff057819 */ /* 0x000fe20000011400 */
[----:B------:R-:W5:Y:S01]  /*02f0*/  SHFL.IDX PT, R2, R2, RZ, 0x1f ;  /* 0x00001fff02027589 */ /* 0x000f6200000e0000 */
[----:B0-----:R-:W0:Y:S01]  /*0300*/  S2UR UR8, SR_CTAID.X ;  /* 0x00000000000879c3 */ /* 0x001e220000002500 */
[----:B------:R-:W-:Y:S02]  /*0310*/  ELECT P0, URZ, PT ;  /* 0x00000000003f782f */ /* 0x000fe40003800000 */
[----:B------:R-:W-:Y:S01]  /*0320*/  LEA.HI R5, R5, R0, RZ, 0x7 ;  /* 0x0000000005057211 */ /* 0x000fe200078f38ff */
[----:B------:R-:W1:Y:S01]  /*0330*/  S2R R8, SR_CTAID.Y ;  /* 0x0000000000087919 */ /* 0x000e620000002600 */
[----:B------:R-:W-:Y:S01]  /*0340*/  ULDC UR4, c[0x0][0x150] ;  /* 0x0000540000047ab9 */ /* 0x000fe20000000800 */
[----:B------:R-:W-:Y:S01]  /*0350*/  VIADD R16, R4, 0xffffffff ;  /* 0xffffffff04107836 */ /* 0x000fe20000000000 */
[----:B------:R-:W-:Y:S01]  /*0360*/  LOP3.LUT R5, R5, 0xffffff80, RZ, 0xc0, !PT ;  /* 0xffffff8005057812 */ /* 0x000fe200078ec0ff */
[----:B------:R-:W-:Y:S01]  /*0370*/  NOP ;  /* 0x0000000000007918 */ /* 0x000fe20000000000 */
[----:B------:R-:W2:Y:S01]  /*0380*/  LDC R12, c[0x0][0x144] ;  /* 0x00005100ff0c7b82 */ /* 0x000ea20000000800 */
[----:B------:R-:W-:Y:S01]  /*0390*/  NOP ;  /* 0x0000000000007918 */ /* 0x000fe20000000000 */
[----:B------:R-:W-:Y:S01]  /*03a0*/  ISETP.GE.U32.AND P6, PT, R16, 0x2, PT ;  /* 0x000000021000780c */ /* 0x000fe20003fc6070 */
[----:B------:R-:W-:Y:S01]  /*03b0*/  IMAD.IADD R5, R0, 0x1, -R5 ;  /* 0x0000000100057824 */ /* 0x000fe200078e0a05 */
[----:B------:R-:W-:-:S04]  /*03c0*/  ISETP.NE.AND P3, PT, R4, RZ, PT ;  /* 0x000000ff0400720c */ /* 0x000fc80003f65270 */
[----:B------:R-:W-:Y:S01]  /*03d0*/  SHF.R.S32.HI R6, RZ, 0x1f, R5 ;  /* 0x0000001fff067819 */ /* 0x000fe20000011405 */
[----:B------:R-:W3:Y:S03]  /*03e0*/  LDC R14, c[0x0][0x140] ;  /* 0x00005000ff0e7b82 */ /* 0x000ee60000000800 */
[----:B------:R-:W-:Y:S02]  /*03f0*/  LEA.HI R6, R6, R5, RZ, 0x3 ;  /* 0x0000000506067211 */ /* 0x000fe400078f18ff */
[----:B-----5:R-:W-:Y:S02]  /*0400*/  ISETP.NE.OR P0, PT, R2, RZ, !P0 ;  /* 0x000000ff0200720c */ /* 0x020fe40004705670 */
[--C-:B------:R-:W-:Y:S02]  /*0410*/  SHF.R.S32.HI R2, RZ, 0x3, R6.reuse ;  /* 0x00000003ff027819 */ /* 0x100fe40000011406 */
[----:B------:R-:W-:-:S02]  /*0420*/  SHF.R.S32.HI R11, RZ, 0x1f, R6 ;  /* 0x0000001fff0b7819 */ /* 0x000fc40000011406 */
[----:B------:R-:W-:Y:S02]  /*0430*/  SHF.R.S32.HI R6, RZ, 0x1f, R3 ;  /* 0x0000001fff067819 */ /* 0x000fe40000011403 */
[----:B0-----:R-:W-:Y:S02]  /*0440*/  I2FP.F32.U32 R10, UR8 ;  /* 0x00000008000a7c45 */ /* 0x001fe40008201000 */
[----:B------:R-:W-:Y:S02]  /*0450*/  LEA.HI R11, R11, R2, RZ, 0x2 ;  /* 0x000000020b0b7211 */ /* 0x000fe400078f10ff */
[----:B------:R-:W-:Y:S01]  /*0460*/  LEA.HI R6, R6, R3, RZ, 0x2 ;  /* 0x0000000306067211 */ /* 0x000fe200078f10ff */
[----:B------:R-:W-:Y:S01]  /*0470*/  FMUL R10, R10, UR4 ;  /* 0x000000040a0a7c20 */ /* 0x000fe20008400000 */
[----:B------:R-:W-:Y:S01]  /*0480*/  LOP3.LUT R11, R11, 0xfffffffc, RZ, 0xc0, !PT ;  /* 0xfffffffc0b0b7812 */ /* 0x000fe200078ec0ff */
[----:B------:R-:W-:Y:S01]  /*0490*/  VOTEU.ALL UP0, P0 ;  /* 0x00000000003f7886 */ /* 0x000fe20000000000 */
[----:B------:R-:W-:Y:S01]  /*04a0*/  LOP3.LUT R6, R6, 0x3ffffffc, RZ, 0xc0, !PT ;  /* 0x3ffffffc06067812 */ /* 0x000fe200078ec0ff */
[----:B------:R-:W-:Y:S01]  /*04b0*/  ULDC UR4, c[0x0][0x154] ;  /* 0x0000550000047ab9 */ /* 0x000fe20000000800 */
[----:B-1----:R-:W-:Y:S01]  /*04c0*/  I2FP.F32.U32 R13, R8 ;  /* 0x00000008000d7245 */ /* 0x002fe20000201000 */
[----:B------:R-:W0:Y:S01]  /*04d0*/  F2I.U32.TRUNC.NTZ R10, R10 ;  /* 0x0000000a000a7305 */ /* 0x000e22000020f000 */
[----:B------:R-:W-:Y:S01]  /*04e0*/  IMAD.IADD R11, R2, 0x1, -R11 ;  /* 0x00000001020b7824 */ /* 0x000fe200078e0a0b */
[----:B------:R-:W1:Y:S01]  /*04f0*/  @!UP0 S2UR UR7, SR_CgaCtaId ;  /* 0x00000000000789c3 */ /* 0x000e620000008800 */
[----:B------:R-:W-:-:S02]  /*0500*/  IMAD.IADD R6, R3, 0x1, -R6 ;  /* 0x0000000103067824 */ /* 0x000fc400078e0a06 */
[----:B------:R-:W-:Y:S01]  /*0510*/  FMUL R13, R13, UR4 ;  /* 0x000000040d0d7c20 */ /* 0x000fe20008400000 */
[----:B------:R-:W-:Y:S01]  /*0520*/  UMOV UR4, 0x20 ;  /* 0x0000002000047882 */ /* 0x000fe20000000000 */
[----:B------:R-:W-:Y:S01]  /*0530*/  @!UP0 UMOV UR6, 0x400 ;  /* 0x0000040000068882 */ /* 0x000fe20000000000 */
[----:B------:R-:W-:Y:S01]  /*0540*/  IMAD R6, R6, 0x4, R11 ;  /* 0x0000000406067824 */ /* 0x000fe200078e020b */
[----:B------:R-:W-:-:S04]  /*0550*/  @!UP0 UIADD3 UR4, -UR4, 0x100000, URZ ;  /* 0x0010000004048890 */ /* 0x000fc8000fffe13f */
[----:B------:R-:W-:Y:S02]  /*0560*/  @!UP0 USHF.L.U32 UR5, UR4, 0xb, URZ ;  /* 0x0000000b04058899 */ /* 0x000fe4000800063f */
[----:B------:R-:W-:Y:S01]  /*0570*/  @!UP0 USHF.L.U32 UR4, UR4, 0x1, URZ ;  /* 0x0000000104048899 */ /* 0x000fe2000800063f */
[----:B---3--:R-:W-:Y:S01]  /*0580*/  ISETP.EQ.U32.AND P2, PT, R14, 0x1, PT ;  /* 0x000000010e00780c */ /* 0x008fe20003f42070 */
[----:B------:R-:W3:Y:S01]  /*0590*/  LDC R11, c[0x0][0x148] ;  /* 0x00005200ff0b7b82 */ /* 0x000ee20000000800 */
[----:B------:R-:W5:Y:S01]  /*05a0*/  F2I.U32.TRUNC.NTZ R13, R13 ;  /* 0x0000000d000d7305 */ /* 0x000f62000020f000 */
[----:B------:R-:W-:Y:S01]  /*05b0*/  LEA.HI R2, R6, R6, RZ, 0x1 ;  /* 0x0000000606027211 */ /* 0x000fe200078f08ff */
[----:B------:R-:W-:Y:S01]  /*05c0*/  VOTEU.ALL UP1, P0 ;  /* 0x00000000003f7886 */ /* 0x000fe20000020000 */
[----:B0-----:R-:W-:Y:S02]  /*05d0*/  IMAD.MOV R15, RZ, RZ, -R10 ;  /* 0x000000ffff0f7224 */ /* 0x001fe400078e0a0a */
[----:B------:R-:W-:-:S02]  /*05e0*/  LOP3.LUT R3, R2, 0xfffffffe, RZ, 0xc0, !PT ;  /* 0xfffffffe02037812 */ /* 0x000fc400078ec0ff */
[----:B------:R-:W-:Y:S01]  /*05f0*/  SHF.R.S32.HI R2, RZ, 0x1f, R7 ;  /* 0x0000001fff027819 */ /* 0x000fe20000011407 */
[----:B--2---:R-:W-:Y:S02]  /*0600*/  IMAD R10, R12, R15, UR8 ;  /* 0x000000080c0a7e24 */ /* 0x004fe4000f8e020f */
[----:B------:R-:W-:Y:S01]  /*0610*/  IMAD.IADD R3, R6, 0x1, -R3 ;  /* 0x0000000106037824 */ /* 0x000fe200078e0a03 */
[----:B------:R-:W-:-:S04]  /*0620*/  LEA.HI R2, R2, R7, RZ, 0x2 ;  /* 0x0000000702027211 */ /* 0x000fc800078f10ff */
[----:B------:R-:W-:Y:S01]  /*0630*/  ISETP.NE.AND P4, PT, R3, R10, PT ;  /* 0x0000000a0300720c */ /* 0x000fe20003f85270 */
[----:B------:R-:W-:Y:S01]  /*0640*/  IMAD.SHL.U32 R3, R6, 0x4, RZ ;  /* 0x0000000406037824 */ /* 0x000fe200078e00ff */
[----:B------:R-:W-:Y:S01]  /*0650*/  LOP3.LUT R2, R2, 0xfffffffc, RZ, 0xc0, !PT ;  /* 0xfffffffc02027812 */ /* 0x000fe200078ec0ff */
[----:B-----5:R-:W-:Y:S01]  /*0660*/  IMAD.MOV R20, RZ, RZ, -R13 ;  /* 0x000000ffff147224 */ /* 0x020fe200078e0a0d */
[----:B-1----:R-:W-:Y:S02]  /*0670*/  @!UP0 ULEA UR6, UR7, UR6, 0x18 ;  /* 0x0000000607068291 */ /* 0x002fe4000f8ec03f */
[----:B------:R-:W-:Y:S01]  /*0680*/  LOP3.LUT R3, R6, 0xc, R3, 0x78, !PT ;  /* 0x0000000c06037812 */ /* 0x000fe200078e7803 */
[----:B------:R-:W-:Y:S01]  /*0690*/  IMAD.IADD R7, R7, 0x1, -R2 ;  /* 0x0000000107077824 */ /* 0x000fe200078e0a02 */
[----:B------:R-:W-:Y:S01]  /*06a0*/  VOTEU.ALL UP0, P0 ;  /* 0x00000000003f7886 */ /* 0x000fe20000000000 */
[----:B---3--:R-:W-:Y:S01]  /*06b0*/  IMAD R13, R11, R20, R8 ;  /* 0x000000140b0d7224 */ /* 0x008fe200078e0208 */
[----:B------:R-:W-:Y:S01]  /*06c0*/  LOP3.LUT P0, RZ, R5, 0x7, RZ, 0xc0, !PT ;  /* 0x0000000705ff7812 */ /* 0x000fe2000780c0ff */
[----:B------:R-:W-:Y:S01]  /*06d0*/  IMAD.MOV.U32 R6, RZ, RZ, 0x1 ;  /* 0x00000001ff067424 */ /* 0x000fe200078e00ff */
[----:B------:R-:W-:-:S02]  /*06e0*/  ISETP.NE.AND P1, PT, R7, 0x3, PT ;  /* 0x000000030700780c */ /* 0x000fc40003f25270 */
[----:B------:R-:W-:Y:S02]  /*06f0*/  @P4 LEA.HI R2, R3, R3, RZ, 0x1 ;  /* 0x0000000303024211 */ /* 0x000fe400078f08ff */
[----:B------:R-:W-:Y:S01]  /*0700*/  ISETP.EQ.OR P1, PT, R7, RZ, !P1 ;  /* 0x000000ff0700720c */ /* 0x000fe20004f22670 */
[----:B------:R-:W0:Y:S02]  /*0710*/  FENCE.VIEW.ASYNC.S ;  /* 0x00000000000073c6 */ /* 0x000e240000000000 */
[----:B0-----:R0:W1:Y:S01]  /*0720*/  @!UP0 SYNCS.EXCH.64 URZ, [UR6+0x60], UR4 ;  /* 0x00006004063f85b2 */ /* 0x0010620008000100 */
[----:B------:R-:W-:Y:S02]  /*0730*/  @P4 SHF.R.S32.HI R2, RZ, 0x1, R2 ;  /* 0x00000001ff024819 */ /* 0x000fe40000011402 */
[----:B------:R-:W-:Y:S02]  /*0740*/  ISETP.LT.U32.AND P0, PT, R3, 0x2, !P0 ;  /* 0x000000020300780c */ /* 0x000fe40004701070 */
[----:B------:R-:W-:-:S02]  /*0750*/  @P4 ISETP.NE.AND P5, PT, R2, R13, PT ;  /* 0x0000000d0200420c */ /* 0x000fc40003fa5270 */
[----:B------:R-:W-:Y:S02]  /*0760*/  ISETP.EQ.AND P1, PT, R4, RZ, P1 ;  /* 0x000000ff0400720c */ /* 0x000fe40000f22270 */
[----:B------:R-:W-:Y:S02]  /*0770*/  SEL R5, RZ, 0x1, !P0 ;  /* 0x00000001ff057807 */ /* 0x000fe40004000000 */
[----:B------:R-:W-:Y:S02]  /*0780*/  @P4 SEL R6, RZ, 0x1, P5 ;  /* 0x00000001ff064807 */ /* 0x000fe40002800000 */
[----:B------:R-:W-:Y:S02]  /*0790*/  SEL R2, RZ, 0x1, !P1 ;  /* 0x00000001ff027807 */ /* 0x000fe40004800000 */
[----:B------:R-:W-:Y:S01]  /*07a0*/  LOP3.LUT R6, R6, R5, RZ, 0xc0, !PT ;  /* 0x0000000506067212 */ /* 0x000fe200078ec0ff */
[----:B------:R0:W2:Y:S01]  /*07b0*/  @!UP1 SYNCS.EXCH.64 URZ, [UR6+0x68], UR4 ;  /* 0x00006804063f95b2 */ /* 0x0000a20008000100 */
[----:B------:R-:W-:Y:S01]  /*07c0*/  SEL R2, R2, 0x2, P6 ;  /* 0x0000000202027807 */ /* 0x000fe20003000000 */
[----:B------:R-:W-:Y:S01]  /*07d0*/  NOP ;  /* 0x0000000000007918 */ /* 0x000fe20000000000 */
[----:B------:R-:W-:Y:S05]  /*07e0*/  @!P2 BRA `(.L_x_3) ;  /* 0x000000000008a947 */ /* 0x000fea0003800000 */
[----:B-12-4-:R-:W-:Y:S01]  /*07f0*/  UCGABAR_ARV ;  /* 0x00000000000079c7 */ /* 0x016fe20008000000 */
[----:B------:R-:W-:Y:S05]  /*0800*/  BRA `(.L_x_4) ;  /* 0x0000000000047947 */ /* 0x000fea0003800000 */
.L_x_3:
[----:B-12-4-:R-:W-:Y:S01]  /*0810*/  NOP ;  /* 0x0000000000007918 */ /* 0x016fe20000000000 */
.L_x_4:
[----:B------:R-:W1:Y:S01]  /*0820*/  LDC R4, c[0x0][0x65c] ;  /* 0x00019700ff047b82 */ /* 0x000e620000000800 */
[----:B------:R-:W-:Y:S01]  /*0830*/  IMAD.MOV.U32 R5, RZ, RZ, RZ ;  /* 0x000000ffff057224 */ /* 0x000fe200078e00ff */
[----:B-1----:R-:W-:Y:S01]  /*0840*/  ISETP.NE.AND P4, PT, R4, 0x1, PT ;  /* 0x000000010400780c */ /* 0x002fe20003f85270 */
[----:B------:R-:W-:-:S12]  /*0850*/  IMAD.U32 R4, RZ, RZ, UR8 ;  /* 0x00000008ff047e24 */ /* 0x000fd8000f8e00ff */
[----:B------:R-:W1:Y:S01]  /*0860*/  @P4 LDC R15, c[0x0][0x10] ;  /* 0x00000400ff0f4b82 */ /* 0x000e620000000800 */
[----:B------:R-:W-:Y:S02]  /*0870*/  @P4 IMAD.MOV.U32 R9, RZ, RZ, RZ ;  /* 0x000000ffff094224 */ /* 0x000fe400078e00ff */
[----:B------:R-:W-:-:S05]  /*0880*/  @P4 IMAD.MOV.U32 R17, RZ, RZ, RZ ;  /* 0x000000ffff114224 */ /* 0x000fca00078e00ff */
[----:B------:R-:W2:Y:S01]  /*0890*/  @!P4 LDC R13, c[0x0][0xc] ;  /* 0x00000300ff0dcb82 */ /* 0x000ea20000000800 */
[----:B-1----:R-:W-:-:S04]  /*08a0*/  @P4 IMAD.WIDE.U32 R14, R15, UR8, R8 ;  /* 0x000000080f0e4c25 */ /* 0x002fc8000f8e0008 */
[----:B--2---:R-:W-:-:S04]  /*08b0*/  @!P4 IMAD.WIDE.U32 R12, R8, R13, R4 ;  /* 0x0000000d080cc225 */ /* 0x004fc800078e0004 */
[----:B------:R-:W-:Y:S02]  /*08c0*/  @P4 IMAD.MOV.U32 R4, RZ, RZ, R14 ;  /* 0x000000ffff044224 */ /* 0x000fe400078e000e */
[----:B------:R-:W-:Y:S02]  /*08d0*/  @P4 IMAD.IADD R5, R15, 0x1, R17 ;  /* 0x000000010f054824 */ /* 0x000fe400078e0211 */
[----:B------:R-:W-:Y:S02]  /*08e0*/  @!P4 IMAD.MOV.U32 R4, RZ, RZ, R12 ;  /* 0x000000ffff04c224 */ /* 0x000fe400078e000c */
[----:B------:R-:W-:Y:S01]  /*08f0*/  @!P4 IMAD.MOV.U32 R5, RZ, RZ, R13 ;  /* 0x000000ffff05c224 */ /* 0x000fe200078e000d */
[----:B------:R-:W-:Y:S06]  /*0900*/  @!P2 BRA `(.L_x_5) ;  /* 0x00000000000ca947 */ /* 0x000fec0003800000 */
[----:B------:R-:W-:Y:S01]  /*0910*/  UCGABAR_WAIT ;  /* 0x0000000000007dc7 */ /* 0x000fe20008000000 */
[----:B------:R-:W-:Y:S01]  /*0920*/  CCTL.IVALL ;  /* 0x00000000ff00798f */ /* 0x000fe20002000000 */
[----:B------:R-:W-:Y:S05]  /*0930*/  BRA `(.L_x_6) ;  /* 0x0000000000047947 */ /* 0x000fea0003800000 */
.L_x_5:
[----:B------:R-:W-:Y:S06]  /*0940*/  BAR.SYNC.DEFER_BLOCKING 0x0 ;  /* 0x0000000000007b1d */ /* 0x000fec0000010000 */
.L_x_6:
[----:B------:R-:W-:Y:S05]  /*0950*/  @!P3 BRA `(.L_x_7) ;  /* 0x0000004c0054b947 */ /* 0x000fea0003800000 */
[----:B------:R-:W-:-:S13]  /*0960*/  ISETP.GT.U32.AND P0, PT, R16, 0x1, PT ;  /* 0x000000011000780c */ /* 0x000fda0003f04070 */
[----:B0-----:R-:W-:Y:S05]  /*0970*/  @P0 EXIT ;  /* 0x000000000000094d */ /* 0x001fea0003800000 */
[----:B------:R-:W-:Y:S01]  /*0980*/  ULDC.64 UR4, c[0x0][0x650] ;  /* 0x0001940000047ab9 */ /* 0x000fe20000000a00 */
[----:B------:R-:W-:Y:S01]  /*0990*/  PRMT R14, RZ, 0x7610, R14 ;  /* 0x00007610ff0e7816 */ /* 0x000fe2000000000e */
[----:B------:R-:W-:Y:S01]  /*09a0*/  IMAD.MOV.U32 R71, RZ, RZ, -0x1 ;  /* 0xffffffffff477424 */ /* 0x000fe200078e00ff */
[----:B------:R-:W-:Y:S01]  /*09b0*/  ISETP.GE.U32.AND P0, PT, R4, UR4, PT ;  /* 0x0000000404007c0c */ /* 0x000fe2000bf06070 */
[----:B------:R-:W-:Y:S02]  /*09c0*/  IMAD.MOV.U32 R15, RZ, RZ, -0x1 ;  /* 0xffffffffff0f7424 */ /* 0x000fe400078e00ff */
[----:B------:R-:W-:Y:S01]  /*09d0*/  IMAD.MOV.U32 R73, RZ, RZ, -0x1 ;  /* 0xffffffffff497424 */ /* 0x000fe200078e00ff */
[----:B------:R-:W-:-:S13]  /*09e0*/  ISETP.GE.U32.AND.EX P0, PT, R5, UR5, PT, P0 ;  /* 0x0000000505007c0c */ /* 0x000fda000bf06100 */
[----:B------:R-:W-:Y:S05]  /*09f0*/  @P0 BRA `(.L_x_8) ;  /* 0x0000000400240947 */ /* 0x000fea0003800000 */
[----:B------:R-:W0:Y:S01]  /*0a00*/  LDC.64 R22, c[0x0][0x628] ;  /* 0x00018a00ff167b82 */ /* 0x000e220000000a00 */
[----:B------:R-:W-:Y:S02]  /*0a10*/  IMAD.MOV.U32 R12, RZ, RZ, R4 ;  /* 0x000000ffff0c7224 */ /* 0x000fe400078e0004 */
[----:B------:R-:W-:-:S05]  /*0a20*/  IMAD.MOV.U32 R13, RZ, RZ, R5 ;  /* 0x000000ffff0d7224 */ /* 0x000fca00078e0005 */
[----:B------:R-:W1:Y:S08]  /*0a30*/  LDC R18, c[0x0][0x630] ;  /* 0x00018c00ff127b82 */ /* 0x000e700000000800 */
[----:B------:R-:W2:Y:S01]  /*0a40*/  LDC.64 R24, c[0x0][0x620] ;  /* 0x00018800ff187b82 */ /* 0x000ea20000000a00 */
[----:B0-----:R-:W-:-:S04]  /*0a50*/  ISETP.NE.U32.AND P0, PT, R22, RZ, PT ;  /* 0x000000ff1600720c */ /* 0x001fc80003f05070 */
[----:B------:R-:W-:-:S13]  /*0a60*/  ISETP.NE.AND.EX P0, PT, R23, RZ, PT, P0 ;  /* 0x000000ff1700720c */ /* 0x000fda0003f05300 */
[----:B-12---:R-:W-:Y:S05]  /*0a70*/  @!P0 BRA `(.L_x_9) ;  /* 0x0000000000288947 */ /* 0x006fea0003800000 */
[----:B------:R-:W0:Y:S02]  /*0a80*/  LDC R7, c[0x0][0x634] ;  /* 0x00018d00ff077b82 */ /* 0x000e240000000800 */
[----:B0-----:R-:W-:-:S05]  /*0a90*/  IADD3 R7, P0, R4, R7, RZ ;  /* 0x0000000704077210 */ /* 0x001fca0007f1e0ff */
[----:B------:R-:W-:-:S04]  /*0aa0*/  IMAD.X R19, RZ, RZ, R5, P0 ;  /* 0x000000ffff137224 */ /* 0x000fc800000e0605 */
[----:B------:R-:W-:-:S04]  /*0ab0*/  IMAD.WIDE.U32 R12, R19, R22, RZ ;  /* 0x00000016130c7225 */ /* 0x000fc800078e00ff */
[----:B------:R-:W-:-:S04]  /*0ac0*/  IMAD.WIDE.U32 R14, P0, R7, R23, R12 ;  /* 0x00000017070e7225 */ /* 0x000fc8000780000c */
[----:B------:R-:W-:-:S04]  /*0ad0*/  IMAD.WIDE.U32 R12, R7, R22, RZ ;  /* 0x00000016070c7225 */ /* 0x000fc800078e00ff */
[----:B------:R-:W-:Y:S01]  /*0ae0*/  IMAD.X R17, RZ, RZ, RZ, P0 ;  /* 0x000000ffff117224 */ /* 0x000fe200000e06ff */
[----:B------:R-:W-:Y:S01]  /*0af0*/  IADD3 RZ, P0, R13, R14, RZ ;  /* 0x0000000e0dff7210 */ /* 0x000fe20007f1e0ff */
[----:B------:R-:W-:-:S04]  /*0b00*/  IMAD.MOV.U32 R16, RZ, RZ, R15 ;  /* 0x000000ffff107224 */ /* 0x000fc800078e000f */
[----:B------:R-:W-:-:S08]  /*0b10*/  IMAD.WIDE.U32.X R12, R19, R23, R16, P0 ;  /* 0x00000017130c7225 */ /* 0x000fd000000e0410 */
.L_x_9:
[----:B------:R-:W0:Y:S01]  /*0b20*/  LDC.64 R28, c[0x0][0x640] ;  /* 0x00019000ff1c7b82 */ /* 0x000e220000000a00 */
[--C-:B------:R-:W-:Y:S01]  /*0b30*/  SHF.R.U64 R73, R12, R18, R13.reuse ;  /* 0x000000120c497219 */ /* 0x100fe2000000120d */
[----:B------:R-:W-:Y:S01]  /*0b40*/  IMAD R27, R11, R20, R8 ;  /* 0x000000140b1b7224 */ /* 0x000fe200078e0208 */
[----:B------:R-:W-:Y:S01]  /*0b50*/  SHF.R.U32.HI R7, RZ, R18, R13 ;  /* 0x00000012ff077219 */ /* 0x000fe2000001160d */
[----:B------:R-:W-:Y:S01]  /*0b60*/  IMAD.MOV.U32 R23, RZ, RZ, 0x1 ;  /* 0x00000001ff177424 */ /* 0x000fe200078e00ff */
[----:B------:R-:W-:-:S03]  /*0b70*/  IADD3 R9, P0, RZ, -R73, RZ ;  /* 0x80000049ff097210 */ /* 0x000fc60007f1e0ff */
[----:B------:R-:W1:Y:S02]  /*0b80*/  LDC R22, c[0x0][0x618] ;  /* 0x00018600ff167b82 */ /* 0x000e640000000800 */
[----:B------:R-:W-:Y:S02]  /*0b90*/  IMAD.X R7, RZ, RZ, ~R7, P0 ;  /* 0x000000ffff077224 */ /* 0x000fe400000e0e07 */
[----:B------:R-:W-:-:S04]  /*0ba0*/  IMAD.WIDE.U32 R12, R9, R24, R4 ;  /* 0x00000018090c7225 */ /* 0x000fc800078e0004 */
[----:B------:R-:W2:Y:S01]  /*0bb0*/  LDC R18, c[0x0][0x608] ;  /* 0x00018200ff127b82 */ /* 0x000ea20000000800 */
[----:B------:R-:W-:Y:S02]  /*0bc0*/  IMAD R14, R7, R24, RZ ;  /* 0x00000018070e7224 */ /* 0x000fe400078e02ff */
[----:B------:R-:W-:Y:S02]  /*0bd0*/  IMAD.MOV.U32 R7, RZ, RZ, -0x1 ;  /* 0xffffffffff077424 */ /* 0x000fe400078e00ff */
[----:B------:R-:W-:-:S03]  /*0be0*/  IMAD R9, R9, R25, R14 ;  /* 0x0000001909097224 */ /* 0x000fc600078e020e */
[----:B------:R-:W3:Y:S01]  /*0bf0*/  LDC R26, c[0x0][0x658] ;  /* 0x00019600ff1a7b82 */ /* 0x000ee20000000800 */
[----:B------:R-:W-:Y:S01]  /*0c00*/  IMAD.IADD R9, R13, 0x1, R9 ;  /* 0x000000010d097824 */ /* 0x000fe200078e0209 */
[----:B0-----:R-:W-:-:S04]  /*0c10*/  ISETP.NE.U32.AND P0, PT, R28, RZ, PT ;  /* 0x000000ff1c00720c */ /* 0x001fc80003f05070 */
[----:B------:R-:W-:Y:S02]  /*0c20*/  ISETP.NE.AND.EX P0, PT, R29, RZ, PT, P0 ;  /* 0x000000ff1d00720c */ /* 0x000fe40003f05300 */
[----:B------:R-:W0:Y:S01]  /*0c30*/  LDC R24, c[0x0][0x600] ;  /* 0x00018000ff187b82 */ /* 0x000e220000000800 */
[-CC-:B-1----:R-:W-:Y:S02]  /*0c40*/  SHF.R.U64 R16, R12, R22.reuse, R9.reuse ;  /* 0x000000160c107219 */ /* 0x182fe40000001209 */
[----:B------:R-:W-:-:S05]  /*0c50*/  SHF.R.U32.HI R9, RZ, R22, R9 ;  /* 0x00000016ff097219 */ /* 0x000fca0000011609 */
[----:B------:R-:W1:Y:S01]  /*0c60*/  LDC R19, c[0x0][0x648] ;  /* 0x00019200ff137b82 */ /* 0x000e620000000800 */
[-CC-:B--2---:R-:W-:Y:S02]  /*0c70*/  SHF.R.U64 R22, R16, R18.reuse, R9.reuse ;  /* 0x0000001210167219 */ /* 0x184fe40000001209 */
[----:B------:R-:W-:-:S05]  /*0c80*/  SHF.R.U32.HI R9, RZ, R18, R9 ;  /* 0x00000012ff097219 */ /* 0x000fca0000011609 */
[----:B------:R-:W2:Y:S01]  /*0c90*/  LDC R21, c[0x0][0x638] ;  /* 0x00018e00ff157b82 */ /* 0x000ea20000000800 */
[-CC-:B---3--:R-:W-:Y:S02]  /*0ca0*/  SHF.R.U64 R18, R22, R26.reuse, R9.reuse ;  /* 0x0000001a16127219 */ /* 0x188fe40000001209 */
[-C--:B------:R-:W-:Y:S02]  /*0cb0*/  SHF.L.U32 R7, R7, R26.reuse, RZ ;  /* 0x0000001a07077219 */ /* 0x080fe400000006ff */
[----:B------:R-:W-:Y:S01]  /*0cc0*/  SHF.R.U32.HI R9, RZ, R26, R9 ;  /* 0x0000001aff097219 */ /* 0x000fe20000011609 */
[----:B------:R-:W-:Y:S01]  /*0cd0*/  IMAD.MOV.U32 R8, RZ, RZ, R18 ;  /* 0x000000ffff087224 */ /* 0x000fe200078e0012 */
[----:B------:R-:W-:Y:S01]  /*0ce0*/  LOP3.LUT R11, RZ, R7, RZ, 0x33, !PT ;  /* 0x00000007ff0b7212 */ /* 0x000fe200078e33ff */
[----:B------:R-:W3:Y:S01]  /*0cf0*/  LDC R25, c[0x0][0x610] ;  /* 0x00018400ff197b82 */ /* 0x000ee20000000800 */
[----:B------:R-:W-:Y:S05]  /*0d00*/  @!P0 BRA `(.L_x_10) ;  /* 0x0000000000288947 */ /* 0x000fea0003800000 */
[----:B------:R-:W4:Y:S02]  /*0d10*/  LDC R7, c[0x0][0x64c] ;  /* 0x00019300ff077b82 */ /* 0x000f240000000800 */
[----:B----4-:R-:W-:-:S05]  /*0d20*/  IADD3 R7, P0, R18, R7, RZ ;  /* 0x0000000712077210 */ /* 0x010fca0007f1e0ff */
        /* <DEDUP_REMOVED lines=8> */
.L_x_10:
[----:B-1----:R-:W-:Y:S01]  /*0db0*/  SHF.R.U64 R9, R8, R19, R9 ;  /* 0x0000001308097219 */ /* 0x002fe20000001209 */
[----:B------:R-:W-:Y:S01]  /*0dc0*/  IMAD.MOV.U32 R14, RZ, RZ, 0x1 ;  /* 0x00000001ff0e7424 */ /* 0x000fe200078e00ff */
[----:B------:R-:W-:Y:S01]  /*0dd0*/  LOP3.LUT R8, R22, R11, RZ, 0xc0, !PT ;  /* 0x0000000b16087212 */ /* 0x000fe200078ec0ff */
[----:B0-----:R-:W-:Y:S01]  /*0de0*/  VIADD R11, R24, 0xffffffff ;  /* 0xffffffff180b7836 */ /* 0x001fe20000000000 */
[----:B------:R-:W-:Y:S01]  /*0df0*/  SHF.L.U32 R7, R23, R26, RZ ;  /* 0x0000001a17077219 */ /* 0x000fe200000006ff */
[----:B------:R-:W-:Y:S01]  /*0e00*/  IMAD.MOV R12, RZ, RZ, -R9 ;  /* 0x000000ffff0c7224 */ /* 0x000fe200078e0a09 */
[----:B------:R-:W-:Y:S02]  /*0e10*/  SEL R10, R10, R27, !P4 ;  /* 0x0000001b0a0a7207 */ /* 0x000fe40006000000 */
[----:B------:R-:W-:Y:S01]  /*0e20*/  LOP3.LUT R11, R16, R11, RZ, 0xc0, !PT ;  /* 0x0000000b100b7212 */ /* 0x000fe200078ec0ff */
[----:B------:R-:W-:Y:S02]  /*0e30*/  IMAD R9, R7, R9, R8 ;  /* 0x0000000907097224 */ /* 0x000fe400078e0208 */
[----:B--2---:R-:W-:-:S02]  /*0e40*/  IMAD R7, R12, R21, R18 ;  /* 0x000000150c077224 */ /* 0x004fc400078e0212 */
[----:B---3--:R-:W-:Y:S02]  /*0e50*/  IMAD R10, R9, R25, R10 ;  /* 0x00000019090a7224 */ /* 0x008fe400078e020a */
[----:B------:R-:W-:-:S05]  /*0e60*/  IMAD R7, R7, R24, R11 ;  /* 0x0000001807077224 */ /* 0x000fca00078e020b */
[----:B------:R-:W-:Y:S02]  /*0e70*/  SEL R15, R7, R10, !P4 ;  /* 0x0000000a070f7207 */ /* 0x000fe40006000000 */
[----:B------:R-:W-:-:S07]  /*0e80*/  SEL R71, R10, R7, !P4 ;  /* 0x000000070a477207 */ /* 0x000fce0006000000 */
.L_x_8:
[----:B------:R-:W-:-:S08]  /*0e90*/  NOP ;  /* 0x0000000000007918 */ /* 0x000fd00000000000 */
[----:B------:R-:W0:Y:S02]  /*0ea0*/  USETMAXREG.TRY_ALLOC.CTAPOOL UP0, 0xe8 ;  /* 0x000000e8000079c8 */ /* 0x000e240008000600 */
[----:B0-----:R-:W-:-:S13]  /*0eb0*/  PLOP3.LUT P0, PT, PT, PT, UP0, 0x80, 0x0 ;  /* 0x000000000000781c */ /* 0x001fda0003f0f008 */
[----:B------:R-:W-:Y:S05]  /*0ec0*/  @!P0 BRA `(.L_x_8) ;  /* 0xfffffffc00f08947 */ /* 0x000fea000383ffff */
[----:B------:R-:W-:Y:S01]  /*0ed0*/  ULDC.64 UR4, c[0x0][0x598] ;  /* 0x0001660000047ab9 */ /* 0x000fe20000000a00 */
[----:B------:R-:W-:Y:S01]  /*0ee0*/  ULDC.64 UR16, c[0x0][0x208] ;  /* 0x0000820000107ab9 */ /* 0x000fe20000000a00 */
[----:B------:R-:W-:-:S04]  /*0ef0*/  ISETP.NE.U32.AND P0, PT, RZ, UR4, PT ;  /* 0x00000004ff007c0c */ /* 0x000fc8000bf05070 */
[----:B------:R-:W-:-:S13]  /*0f00*/  ISETP.NE.AND.EX P0, PT, RZ, UR5, PT, P0 ;  /* 0x00000005ff007c0c */ /* 0x000fda000bf05300 */
[----:B------:R-:W-:Y:S05]  /*0f10*/  @!P0 BRA `(.L_x_11) ;  /* 0x00000000001c8947 */ /* 0x000fea0003800000 */
[----:B------:R-:W0:Y:S02]  /*0f20*/  LDC.64 R8, c[0x0][0x598] ;  /* 0x00016600ff087b82 */ /* 0x000e240000000a00 */
[----:B0-----:R-:W2:Y:S02]  /*0f30*/  LDG.E.64 R8, desc[UR16][R8.64] ;  /* 0x0000001008087981 */ /* 0x001ea4000c1e1b00 */
[----:B--2---:R-:W-:-:S04]  /*0f40*/  ISETP.NE.U32.AND P0, PT, R8, RZ, PT ;  /* 0x000000ff0800720c */ /* 0x004fc80003f05070 */
[----:B------:R-:W-:-:S13]  /*0f50*/  ISETP.NE.AND.EX P0, PT, R9, RZ, PT, P0 ;  /* 0x000000ff0900720c */ /* 0x000fda0003f05300 */
[----:B------:R-:W-:Y:S05]  /*0f60*/  @!P0 BRA `(.L_x_11) ;  /* 0x0000000000088947 */ /* 0x000fea0003800000 */
[----:B------:R0:W5:Y:S01]  /*0f70*/  LD.E R7, desc[UR16][R8.64] ;  /* 0x0000001008077980 */ /* 0x000162000c101900 */
[----:B------:R-:W-:Y:S05]  /*0f80*/  BRA `(.L_x_12) ;  /* 0x0000000000207947 */ /* 0x000fea0003800000 */
.L_x_11:
[----:B------:R-:W-:Y:S02]  /*0f90*/  ULDC.64 UR4, c[0x0][0x588] ;  /* 0x0001620000047ab9 */ /* 0x000fe40000000a00 */
[----:B------:R-:W-:-:S04]  /*0fa0*/  ISETP.NE.U32.AND P0, PT, RZ, UR4, PT ;  /* 0x00000004ff007c0c */ /* 0x000fc8000bf05070 */
[----:B------:R-:W-:-:S13]  /*0fb0*/  ISETP.NE.AND.EX P0, PT, RZ, UR5, PT, P0 ;  /* 0x00000005ff007c0c */ /* 0x000fda000bf05300 */
[----:B------:R-:W-:Y:S05]  /*0fc0*/  @!P0 BRA `(.L_x_13) ;  /* 0x00000000000c8947 */ /* 0x000fea0003800000 */
[----:B------:R-:W0:Y:S02]  /*0fd0*/  LDC.64 R8, c[0x0][0x588] ;  /* 0x00016200ff087b82 */ /* 0x000e240000000a00 */
[----:B0-----:R1:W5:Y:S01]  /*0fe0*/  LDG.E R7, desc[UR16][R8.64] ;  /* 0x0000001008077981 */ /* 0x001362000c1e1900 */
[----:B------:R-:W-:Y:S05]  /*0ff0*/  BRA `(.L_x_12) ;  /* 0x0000000000047947 */ /* 0x000fea0003800000 */
.L_x_13:
[----:B------:R-:W2:Y:S02]  /*1000*/  LDC R7, c[0x0][0x580] ;  /* 0x00016000ff077b82 */ /* 0x000ea40000000800 */
.L_x_12:
[----:B------:R-:W-:Y:S02]  /*1010*/  ULDC.64 UR4, c[0x0][0x5a0] ;  /* 0x0001680000047ab9 */ /* 0x000fe40000000a00 */
[----:B------:R-:W-:-:S04]  /*1020*/  ISETP.NE.U32.AND P0, PT, RZ, UR4, PT ;  /* 0x00000004ff007c0c */ /* 0x000fc8000bf05070 */
[----:B------:R-:W-:-:S13]  /*1030*/  ISETP.NE.AND.EX P0, PT, RZ, UR5, PT, P0 ;  /* 0x00000005ff007c0c */ /* 0x000fda000bf05300 */
[----:B------:R-:W-:Y:S05]  /*1040*/  @!P0 BRA `(.L_x_14) ;  /* 0x00000000001c8947 */ /* 0x000fea0003800000 */
[----:B01----:R-:W0:Y:S02]  /*1050*/  LDC.64 R8, c[0x0][0x5a0] ;  /* 0x00016800ff087b82 */ /* 0x003e240000000a00 */
[----:B0-----:R-:W3:Y:S02]  /*1060*/  LDG.E.64 R8, desc[UR16][R8.64] ;  /* 0x0000001008087981 */ /* 0x001ee4000c1e1b00 */
[----:B---3--:R-:W-:-:S04]  /*1070*/  ISETP.NE.U32.AND P0, PT, R8, RZ, PT ;  /* 0x000000ff0800720c */ /* 0x008fc80003f05070 */
[----:B------:R-:W-:-:S13]  /*1080*/  ISETP.NE.AND.EX P0, PT, R9, RZ, PT, P0 ;  /* 0x000000ff0900720c */ /* 0x000fda0003f05300 */
[----:B------:R-:W-:Y:S05]  /*1090*/  @!P0 BRA `(.L_x_14) ;  /* 0x0000000000088947 */ /* 0x000fea0003800000 */
[----:B------:R0:W5:Y:S01]  /*10a0*/  LD.E R12, desc[UR16][R8.64] ;  /* 0x00000010080c7980 */ /* 0x000162000c101900 */
[----:B------:R-:W-:Y:S05]  /*10b0*/  BRA `(.L_x_15) ;  /* 0x0000000000207947 */ /* 0x000fea0003800000 */
.L_x_14:
[----:B------:R-:W-:Y:S02]  /*10c0*/  ULDC.64 UR4, c[0x0][0x590] ;  /* 0x0001640000047ab9 */ /* 0x000fe40000000a00 */
[----:B------:R-:W-:-:S04]  /*10d0*/  ISETP.NE.U32.AND P0, PT, RZ, UR4, PT ;  /* 0x00000004ff007c0c */ /* 0x000fc8000bf05070 */
[----:B------:R-:W-:-:S13]  /*10e0*/  ISETP.NE.AND.EX P0, PT, RZ, UR5, PT, P0 ;  /* 0x00000005ff007c0c */ /* 0x000fda000bf05300 */
[----:B------:R-:W-:Y:S05]  /*10f0*/  @!P0 BRA `(.L_x_16) ;  /* 0x00000000000c8947 */ /* 0x000fea0003800000 */
[----:B------:R-:W3:Y:S02]  /*1100*/  LDC.64 R12, c[0x0][0x590] ;  /* 0x00016400ff0c7b82 */ /* 0x000ee40000000a00 */
[----:B---3--:R3:W5:Y:S01]  /*1110*/  LDG.E R12, desc[UR16][R12.64] ;  /* 0x000000100c0c7981 */ /* 0x008762000c1e1900 */
[----:B------:R-:W-:Y:S05]  /*1120*/  BRA `(.L_x_15) ;  /* 0x0000000000047947 */ /* 0x000fea0003800000 */
.L_x_16:
[----:B------:R-:W4:Y:S02]  /*1130*/  LDC R12, c[0x0][0x584] ;  /* 0x00016100ff0c7b82 */ /* 0x000f240000000800 */
.L_x_15:
[----:B------:R-:W-:-:S13]  /*1140*/  LOP3.LUT P0, RZ, R14, 0xff, RZ, 0xc0, !PT ;  /* 0x000000ff0eff7812 */ /* 0x000fda000780c0ff */
[----:B------:R-:W-:Y:S05]  /*1150*/  @!P0 EXIT ;  /* 0x000000000000894d */ /* 0x000fea0003800000 */
[----:B------:R-:W-:Y:S01]  /*1160*/  ULDC UR4, c[0x0][0x28c] ;  /* 0x0000a30000047ab9 */ /* 0x000fe20000000800 */
[----:B------:R-:W-:Y:S01]  /*1170*/  LOP3.LUT R81, R2, 0x1, RZ, 0xfc, !PT ;  /* 0x0000000102517812 */ /* 0x000fe200078efcff */
[----:B------:R-:W-:-:S04]  /*1180*/  UIADD3 UR4, UR4, 0x7f, URZ ;  /* 0x0000007f04047890 */ /* 0x000fc8000fffe03f */
[----:B------:R-:W-:-:S04]  /*1190*/  USHF.R.S32.HI UR5, URZ, 0x1f, UR4 ;  /* 0x0000001f3f057899 */ /* 0x000fc80008011404 */
[----:B------:R-:W-:-:S03]  /*11a0*/  ULEA.HI UR5, UR5, UR4, URZ, 0x7 ;  /* 0x0000000405057291 */ /* 0x000fc6000f8f383f */
[----:B------:R-:W-:Y:S01]  /*11b0*/  UMOV UR4, URZ ;  /* 0x0000003f00047c82 */ /* 0x000fe20008000000 */
[----:B------:R-:W-:-:S03]  /*11c0*/  USHF.R.S32.HI UR9, URZ, 0x7, UR5 ;  /* 0x000000073f097899 */ /* 0x000fc60008011405 */
[----:B------:R-:W-:-:S09]  /*11d0*/  UMOV UR5, URZ ;  /* 0x0000003f00057c82 */ /* 0x000fd20008000000 */
.L_x_107:
[----:B01----:R-:W-:Y:S01]  /*11e0*/  LOP3.LUT R8, R0, 0x80, RZ, 0xc0, !PT ;  /* 0x0000008000087812 */ /* 0x003fe200078ec0ff */
[----:B------:R-:W0:Y:S01]  /*11f0*/  S2UR UR13, SR_CgaCtaId ;  /* 0x00000000000d79c3 */ /* 0x000e220000008800 */
[----:B------:R-:W-:Y:S01]  /*1200*/  UMOV UR12, 0x400 ;  /* 0x00000400000c7882 */ /* 0x000fe20000000000 */
[----:B------:R-:W-:Y:S01]  /*1210*/  UMOV UR6, URZ ;  /* 0x0000003f00067c82 */ /* 0x000fe20008000000 */
[----:B------:R-:W-:Y:S01]  /*1220*/  SHF.R.U32.HI R8, RZ, 0x7, R8 ;  /* 0x00000007ff087819 */ /* 0x000fe20000011608 */
[----:B------:R-:W-:Y:S01]  /*1230*/  UMOV UR7, URZ ;  /* 0x0000003f00077c82 */ /* 0x000fe20008000000 */
[----:B------:R-:W-:Y:S01]  /*1240*/  UMOV UR18, UR5 ;  /* 0x0000000500127c82 */ /* 0x000fe20008000000 */
[----:B------:R-:W-:Y:S01]  /*1250*/  CS2R R16, SRZ ;  /* 0x0000000000107805 */ /* 0x000fe2000001ff00 */
[----:B---3--:R-:W-:Y:S01]  /*1260*/  IMAD.MOV.U32 R13, RZ, RZ, RZ ;  /* 0x000000ffff0d7224 */ /* 0x008fe200078e00ff */
[----:B------:R-:W1:Y:S01]  /*1270*/  LDC R9, c[0x0][0x28c] ;  /* 0x0000a300ff097b82 */ /* 0x000e620000000800 */
[----:B------:R-:W3:Y:S01]  /*1280*/  SHFL.IDX PT, R8, R8, RZ, 0x1f ;  /* 0x00001fff08087589 */ /* 0x000ee200000e0000 */
[----:B------:R-:W-:-:S02]  /*1290*/  CS2R R18, SRZ ;  /* 0x0000000000127805 */ /* 0x000fc4000001ff00 */
[----:B------:R-:W-:Y:S02]  /*12a0*/  CS2R R20, SRZ ;  /* 0x0000000000147805 */ /* 0x000fe4000001ff00 */
[----:B------:R-:W-:Y:S02]  /*12b0*/  CS2R R22, SRZ ;  /* 0x0000000000167805 */ /* 0x000fe4000001ff00 */
[----:B------:R-:W-:Y:S02]  /*12c0*/  CS2R R56, SRZ ;  /* 0x0000000000387805 */ /* 0x000fe4000001ff00 */
[----:B------:R-:W-:Y:S02]  /*12d0*/  CS2R R58, SRZ ;  /* 0x00000000003a7805 */ /* 0x000fe4000001ff00 */
[----:B------:R-:W-:Y:S02]  /*12e0*/  CS2R R60, SRZ ;  /* 0x00000000003c7805 */ /* 0x000fe4000001ff00 */
[----:B------:R-:W-:-:S02]  /*12f0*/  CS2R R62, SRZ ;  /* 0x00000000003e7805 */ /* 0x000fc4000001ff00 */
[----:B------:R-:W-:Y:S02]  /*1300*/  CS2R R64, SRZ ;  /* 0x0000000000407805 */ /* 0x000fe4000001ff00 */
[----:B------:R-:W-:Y:S02]  /*1310*/  CS2R R66, SRZ ;  /* 0x0000000000427805 */ /* 0x000fe4000001ff00 */
[----:B------:R-:W-:Y:S01]  /*1320*/  CS2R R68, SRZ ;  /* 0x0000000000447805 */ /* 0x000fe2000001ff00 */
[----:B------:R-:W-:Y:S01]  /*1330*/  IMAD.MOV.U32 R70, RZ, RZ, RZ ;  /* 0x000000ffff467224 */ /* 0x000fe200078e00ff */
[----:B------:R-:W-:Y:S01]  /*1340*/  CS2R R74, SRZ ;  /* 0x00000000004a7805 */ /* 0x000fe2000001ff00 */
[----:B------:R-:W-:Y:S01]  /*1350*/  IMAD.MOV.U32 R72, RZ, RZ, RZ ;  /* 0x000000ffff487224 */ /* 0x000fe200078e00ff */
[----:B------:R-:W-:Y:S02]  /*1360*/  CS2R R76, SRZ ;  /* 0x00000000004c7805 */ /* 0x000fe4000001ff00 */
[----:B------:R-:W-:Y:S01]  /*1370*/  CS2R R78, SRZ ;  /* 0x00000000004e7805 */ /* 0x000fe2000001ff00 */
[----:B------:R-:W-:Y:S01]  /*1380*/  IMAD.MOV.U32 R80, RZ, RZ, RZ ;  /* 0x000000ffff507224 */ /* 0x000fe200078e00ff */
[----:B----4-:R-:W-:Y:S01]  /*1390*/  CS2R R24, SRZ ;  /* 0x0000000000187805 */ /* 0x010fe2000001ff00 */
[----:B------:R-:W-:Y:S01]  /*13a0*/  IMAD.U32 R14, RZ, RZ, UR4 ;  /* 0x00000004ff0e7e24 */ /* 0x000fe2000f8e00ff */
[----:B------:R-:W-:-:S02]  /*13b0*/  CS2R R26, SRZ ;  /* 0x00000000001a7805 */ /* 0x000fc4000001ff00 */
[----:B------:R-:W-:Y:S02]  /*13c0*/  CS2R R28, SRZ ;  /* 0x00000000001c7805 */ /* 0x000fe4000001ff00 */
[----:B------:R-:W-:Y:S02]  /*13d0*/  CS2R R30, SRZ ;  /* 0x00000000001e7805 */ /* 0x000fe4000001ff00 */
[----:B------:R-:W-:Y:S02]  /*13e0*/  CS2R R32, SRZ ;  /* 0x0000000000207805 */ /* 0x000fe4000001ff00 */
[----:B-1----:R-:W-:Y:S02]  /*13f0*/  ISETP.GE.AND P0, PT, R9, 0x1, PT ;  /* 0x000000010900780c */ /* 0x002fe40003f06270 */
[----:B------:R-:W-:Y:S02]  /*1400*/  CS2R R34, SRZ ;  /* 0x0000000000227805 */ /* 0x000fe4000001ff00 */
[----:B---3--:R-:W-:-:S02]  /*1410*/  R2UR UR8, R8 ;  /* 0x00000000080872ca */ /* 0x008fc400000e0000 */
        /* <DEDUP_REMOVED lines=8> */
[----:B------:R-:W-:Y:S02]  /*14a0*/  CS2R R52, SRZ ;  /* 0x0000000000347805 */ /* 0x000fe4000001ff00 */
[----:B------:R-:W-:Y:S01]  /*14b0*/  CS2R R54, SRZ ;  /* 0x0000000000367805 */ /* 0x000fe2000001ff00 */
[----:B------:R-:W-:-:S04]  /*14c0*/  ULEA.HI UR10, UR8, UR8, URZ, 0x1 ;  /* 0x00000008080a7291 */ /* 0x000fc8000f8f083f */
[----:B------:R-:W-:Y:S02]  /*14d0*/  ULOP3.LUT UR11, UR10, 0x7fffe, URZ, 0xc0, !UPT ;  /* 0x0007fffe0a0b7892 */ /* 0x000fe4000f8ec03f */
[----:B0-----:R-:W-:Y:S02]  /*14e0*/  ULEA UR10, UR13, UR12, 0x18 ;  /* 0x0000000c0d0a7291 */ /* 0x001fe4000f8ec03f */
[----:B------:R-:W-:-:S03]  /*14f0*/  UIADD3 UR11, UR8, -UR11, URZ ;  /* 0x8000000b080b7290 */ /* 0x000fc6000fffe03f */
[----:B------:R-:W-:Y:S01]  /*1500*/  UMOV UR8, URZ ;  /* 0x0000003f00087c82 */ /* 0x000fe20008000000 */
[----:B------:R-:W-:-:S04]  /*1510*/  ULEA UR11, UR11, UR10, 0xd ;  /* 0x0000000a0b0b7291 */ /* 0x000fc8000f8e683f */
[----:B------:R-:W-:-:S04]  /*1520*/  UIADD3 UR11, UR11, 0x100, URZ ;  /* 0x000001000b0b7890 */ /* 0x000fc8000fffe03f */
[----:B------:R-:W-:-:S04]  /*1530*/  USHF.R.U32.HI UR11, URZ, 0x4, UR11 ;  /* 0x000000043f0b7899 */ /* 0x000fc8000801160b */
[----:B------:R-:W-:Y:S01]  /*1540*/  ULOP3.LUT UR11, UR11, 0x3fff, URZ, 0xc0, !UPT ;  /* 0x00003fff0b0b7892 */ /* 0x000fe2000f8ec03f */
[----:B------:R-:W-:Y:S11]  /*1550*/  @!P0 BRA `(.L_x_17) ;  /* 0x0000000400a48947 */ /* 0x000ff60003800000 */
[----:B------:R-:W-:-:S13]  /*1560*/  ISETP.NE.AND P1, PT, R81, 0x3, PT ;  /* 0x000000035100780c */ /* 0x000fda0003f25270 */
[----:B------:R-:W-:Y:S05]  /*1570*/  @!P1 BRA `(.L_x_18) ;  /* 0x0000000000049947 */ /* 0x000fea0003800000 */
[----:B------:R-:W-:Y:S01]  /*1580*/  BPT.TRAP 0x1 ;  /* 0x000000040000795c */ /* 0x000fe20000300000 */
.L_x_18:
[----:B------:R-:W-:Y:S01]  /*1590*/  ULEA UR6, UR5, UR10, 0x3 ;  /* 0x0000000a05067291 */ /* 0x000fe2000f8e183f */
[----:B------:R-:W-:-:S05]  /*15a0*/  IMAD.U32 R8, RZ, RZ, UR4 ;  /* 0x00000004ff087e24 */ /* 0x000fca000f8e00ff */
[----:B------:R-:W-:-:S04]  /*15b0*/  SHF.L.U32 R8, R8, 0x1f, RZ ;  /* 0x0000001f08087819 */ /* 0x000fc800000006ff */
[----:B------:R0:W1:Y:S01]  /*15c0*/  SYNCS.PHASECHK.TRANS64.TRYWAIT P0, [UR6], R8 ;  /* 0x00000008ff0075a7 */ /* 0x0000620008000146 */
[----:B------:R-:W-:Y:S05]  /*15d0*/  @!P1 BRA `(.L_x_19) ;  /* 0x0000000000049947 */ /* 0x000fea0003800000 */
[----:B------:R-:W-:Y:S01]  /*15e0*/  BPT.TRAP 0x1 ;  /* 0x000000040000795c */ /* 0x000fe20000300000 */
.L_x_19:
[----:B-1----:R-:W-:Y:S05]  /*15f0*/  @P0 BRA `(.L_x_20) ;  /* 0x0000000000080947 */ /* 0x002fea0003800000 */
[----:B------:R-:W1:Y:S02]  /*1600*/  SYNCS.PHASECHK.TRANS64.TRYWAIT P0, [UR6], R8 ;  /* 0x00000008ff0075a7 */ /* 0x000e640008000146 */
[----:B-1----:R-:W-:Y:S05]  /*1610*/  @!P0 BRA `(.L_x_21) ;  /* 0x0000005400ac8947 */ /* 0x002fea0003800000 */
.L_x_20:
[----:B------:R-:W-:Y:S01]  /*1620*/  UIADD3 UR6, UR10, 0x14100, URZ ;  /* 0x000141000a067890 */ /* 0x000fe2000fffe03f */
[----:B------:R-:W-:Y:S01]  /*1630*/  WARPGROUP.ARRIVE ;  /* 0x00000000000079c5 */ /* 0x000fe20000000000 */
[----:B------:R-:W-:Y:S01]  /*1640*/  ULOP3.LUT UR8, UR11, 0x10000, URZ, 0xfc, !UPT ;  /* 0x000100000b087892 */ /* 0x000fe2000f8efc3f */
[----:B------:R-:W-:Y:S01]  /*1650*/  CS2R R16, SRZ ;  /* 0x0000000000107805 */ /* 0x000fe2000001ff00 */
[----:B------:R-:W-:Y:S01]  /*1660*/  USHF.R.U32.HI UR6, URZ, 0x4, UR6 ;  /* 0x000000043f067899 */ /* 0x000fe20008011606 */
[----:B------:R-:W-:Y:S01]  /*1670*/  IMAD.MOV.U32 R13, RZ, RZ, RZ ;  /* 0x000000ffff0d7224 */ /* 0x000fe200078e00ff */
[----:B------:R-:W-:Y:S01]  /*1680*/  UMOV UR13, 0x40000040 ;  /* 0x40000040000d7882 */ /* 0x000fe20000000000 */
[----:B------:R-:W-:Y:S01]  /*1690*/  UMOV UR15, 0x40000040 ;  /* 0x40000040000f7882 */ /* 0x000fe20000000000 */
[----:B------:R-:W-:Y:S01]  /*16a0*/  ULOP3.LUT UR6, UR6, 0x3fff, URZ, 0xc0, !UPT ;  /* 0x00003fff06067892 */ /* 0x000fe2000f8ec03f */
[----:B------:R-:W-:Y:S02]  /*16b0*/  CS2R R18, SRZ ;  /* 0x0000000000127805 */ /* 0x000fe4000001ff00 */
[----:B------:R-:W-:-:S02]  /*16c0*/  CS2R R20, SRZ ;  /* 0x0000000000147805 */ /* 0x000fc4000001ff00 */
[----:B------:R-:W-:Y:S01]  /*16d0*/  CS2R R22, SRZ ;  /* 0x0000000000167805 */ /* 0x000fe2000001ff00 */
[----:B------:R-:W-:Y:S01]  /*16e0*/  ULOP3.LUT UR7, UR6, 0x10000, URZ, 0xfc, !UPT ;  /* 0x0001000006077892 */ /* 0x000fe2000f8efc3f */
[----:B------:R-:W-:Y:S01]  /*16f0*/  CS2R R56, SRZ ;  /* 0x0000000000387805 */ /* 0x000fe2000001ff00 */
[----:B------:R-:W-:Y:S01]  /*1700*/  ULEA UR6, UR5, UR8, 0xa ;  /* 0x0000000805067291 */ /* 0x000fe2000f8e503f */
[----:B------:R-:W-:Y:S01]  /*1710*/  CS2R R58, SRZ ;  /* 0x00000000003a7805 */ /* 0x000fe2000001ff00 */
[----:B------:R-:W-:Y:S01]  /*1720*/  ULEA UR7, UR5, UR7, 0x9 ;  /* 0x0000000705077291 */ /* 0x000fe2000f8e483f */
[----:B------:R-:W-:Y:S02]  /*1730*/  CS2R R60, SRZ ;  /* 0x00000000003c7805 */ /* 0x000fe4000001ff00 */
[----:B------:R-:W-:Y:S02]  /*1740*/  CS2R R62, SRZ ;  /* 0x00000000003e7805 */ /* 0x000fe4000001ff00 */
[----:B------:R-:W-:-:S02]  /*1750*/  CS2R R64, SRZ ;  /* 0x0000000000407805 */ /* 0x000fc4000001ff00 */
[----:B------:R-:W-:Y:S01]  /*1760*/  CS2R R66, SRZ ;  /* 0x0000000000427805 */ /* 0x000fe2000001ff00 */
[----:B------:R-:W-:Y:S01]  /*1770*/  UMOV UR12, UR6 ;  /* 0x00000006000c7c82 */ /* 0x000fe20008000000 */
[----:B------:R-:W-:Y:S01]  /*1780*/  CS2R R68, SRZ ;  /* 0x0000000000447805 */ /* 0x000fe2000001ff00 */
[----:B------:R-:W-:Y:S01]  /*1790*/  UMOV UR14, UR7 ;  /* 0x00000007000e7c82 */ /* 0x000fe20008000000 */
[----:B------:R-:W-:Y:S01]  /*17a0*/  IMAD.MOV.U32 R70, RZ, RZ, RZ ;  /* 0x000000ffff467224 */ /* 0x000fe200078e00ff */
[----:B------:R-:W-:Y:S01]  /*17b0*/  QGMMA.64x64x32.F32.E4M3.E4M3 R24, gdesc[UR12], RZ, !UPT ;  /* 0x00e000000c1879f3 */ /* 0x000fe2000c7008ff */
[----:B------:R-:W-:Y:S01]  /*17c0*/  UIADD3 UR12, UR6, 0x2, URZ ;  /* 0x00000002060c7890 */ /* 0x000fe2000fffe03f */
[----:B------:R-:W-:Y:S01]  /*17d0*/  IMAD.MOV.U32 R72, RZ, RZ, RZ ;  /* 0x000000ffff487224 */ /* 0x000fe200078e00ff */
[----:B------:R-:W-:Y:S01]  /*17e0*/  UIADD3 UR14, UR7, 0x2, URZ ;  /* 0x00000002070e7890 */ /* 0x000fe2000fffe03f */
[----:B------:R-:W-:Y:S01]  /*17f0*/  CS2R R74, SRZ ;  /* 0x00000000004a7805 */ /* 0x000fe2000001ff00 */
[----:B------:R-:W-:Y:S01]  /*1800*/  UMOV UR13, 0x40000040 ;  /* 0x40000040000d7882 */ /* 0x000fe20000000000 */
[----:B------:R-:W-:Y:S01]  /*1810*/  UMOV UR15, 0x40000040 ;  /* 0x40000040000f7882 */ /* 0x000fe20000000000 */
[----:B------:R-:W-:-:S02]  /*1820*/  CS2R R76, SRZ ;  /* 0x00000000004c7805 */ /* 0x000fc4000001ff00 */
[----:B------:R-:W-:Y:S01]  /*1830*/  CS2R R78, SRZ ;  /* 0x00000000004e7805 */ /* 0x000fe2000001ff00 */
[----:B------:R-:W-:Y:S02]  /*1840*/  IMAD.MOV.U32 R80, RZ, RZ, RZ ;  /* 0x000000ffff507224 */ /* 0x000fe400078e00ff */
[----:B------:R-:W-:Y:S01]  /*1850*/  QGMMA.64x64x32.F32.E4M3.E4M3 R24, gdesc[UR12], R24 ;  /* 0x00e000000c1879f3 */ /* 0x000fe20008700818 */
[----:B------:R-:W-:Y:S02]  /*1860*/  UIADD3 UR12, UR6, 0x4, URZ ;  /* 0x00000004060c7890 */ /* 0x000fe4000fffe03f */
[----:B------:R-:W-:Y:S01]  /*1870*/  UIADD3 UR14, UR7, 0x4, URZ ;  /* 0x00000004070e7890 */ /* 0x000fe2000fffe03f */
[----:B------:R-:W-:Y:S01]  /*1880*/  UMOV UR13, 0x40000040 ;  /* 0x40000040000d7882 */ /* 0x000fe20000000000 */
[----:B------:R-:W-:-:S07]  /*1890*/  UMOV UR15, 0x40000040 ;  /* 0x40000040000f7882 */ /* 0x000fce0000000000 */
[----:B------:R-:W-:Y:S01]  /*18a0*/  QGMMA.64x64x32.F32.E4M3.E4M3 R24, gdesc[UR12], R24 ;  /* 0x00e000000c1879f3 */ /* 0x000fe20008700818 */
[----:B------:R-:W-:Y:S02]  /*18b0*/  UIADD3 UR14, UR7, 0x6, URZ ;  /* 0x00000006070e7890 */ /* 0x000fe4000fffe03f */
[----:B------:R-:W-:Y:S01]  /*18c0*/  UIADD3 UR12, UR6, 0x6, URZ ;  /* 0x00000006060c7890 */ /* 0x000fe2000fffe03f */
[----:B------:R-:W-:Y:S01]  /*18d0*/  ULDC UR7, c[0x0][0x50c] ;  /* 0x0001430000077ab9 */ /* 0x000fe20000000800 */
[----:B------:R-:W-:Y:S01]  /*18e0*/  UMOV UR13, 0x40000040 ;  /* 0x40000040000d7882 */ /* 0x000fe20000000000 */
[----:B------:R-:W-:Y:S01]  /*18f0*/  UISETP.NE.AND UP0, UPT, UR7, 0x4, UPT ;  /* 0x000000040700788c */ /* 0x000fe2000bf05270 */
[----:B------:R-:W-:Y:S01]  /*1900*/  UMOV UR15, 0x40000040 ;  /* 0x40000040000f7882 */ /* 0x000fe20000000000 */
[----:B------:R-:W-:Y:S02]  /*1910*/  UMOV UR6, 0x4 ;  /* 0x0000000400067882 */ /* 0x000fe40000000000 */
[----:B------:R-:W-:-:S06]  /*1920*/  USEL UR7, URZ, 0x1, UP0 ;  /* 0x000000013f077887 */ /* 0x000fcc0008000000 */
[----:B------:R-:W-:Y:S01]  /*1930*/  ISETP.NE.AND P0, PT, RZ, UR7, PT ;  /* 0x00000007ff007c0c */ /* 0x000fe2000bf05270 */
[----:B------:R-:W-:-:S12]  /*1940*/  QGMMA.64x64x32.F32.E4M3.E4M3 R24, gdesc[UR12], R24, gsb0 ;  /* 0x00e000000c1879f3 */ /* 0x000fd80008000818 */
[----:B------:R-:W-:Y:S05]  /*1950*/  @!P0 BRA `(.L_x_22) ;  /* 0x0000000000888947 */ /* 0x000fea0003800000 */
[----:B------:R-:W-:Y:S02]  /*1960*/  WARPGROUP.DEPBAR.LE gsb0, 0x0 ;  /* 0x00008000000079c5 */ /* 0x000fe40000010000 */
[----:B------:R-:W-:-:S01]  /*1970*/  FADD R79, RZ, R24 ;  /* 0x00000018ff4f7221 */ /* 0x000fc20000000000 */
[----:B------:R-:W-:Y:S01]  /*1980*/  FADD R80, RZ, R25 ;  /* 0x00000019ff507221 */ /* 0x000fe20000000000 */
        /* <DEDUP_REMOVED lines=30> */
[----:B------:R-:W-:-:S06]  /*1b70*/  UMOV UR6, URZ ;  /* 0x0000003f00067c82 */ /* 0x000fcc0008000000 */
.L_x_22:
[----:B------:R-:W-:-:S04]  /*1b80*/  UIADD3 UR18, UR5, 0x1, URZ ;  /* 0x0000000105127890 */ /* 0x000fc8000fffe03f */
[----:B------:R-:W-:-:S04]  /*1b90*/  UISETP.NE.AND UP0, UPT, UR18, 0x5, UPT ;  /* 0x000000051200788c */ /* 0x000fc8000bf05270 */
[----:B------:R-:W-:Y:S02]  /*1ba0*/  USEL UR8, URZ, 0x1, UP0 ;  /* 0x000000013f087887 */ /* 0x000fe40008000000 */
[----:B------:R-:W-:Y:S02]  /*1bb0*/  USEL UR18, UR18, URZ, UP0 ;  /* 0x0000003f12127287 */ /* 0x000fe40008000000 */
[----:B------:R-:W-:-:S06]  /*1bc0*/  ULOP3.LUT UR8, UR4, UR8, URZ, 0x3c, !UPT ;  /* 0x0000000804087292 */ /* 0x000fcc000f8e3c3f */
[----:B------:R-:W-:Y:S01]  /*1bd0*/  IMAD.U32 R14, RZ, RZ, UR8 ;  /* 0x00000008ff0e7e24 */ /* 0x000fe2000f8e00ff */
[----:B------:R-:W-:-:S06]  /*1be0*/  UMOV UR8, 0x1 ;  /* 0x0000000100087882 */ /* 0x000fcc0000000000 */
.L_x_17:
[----:B------:R-:W-:-:S04]  /*1bf0*/  UISETP.LT.AND UP0, UPT, UR9, 0x1, UPT ;  /* 0x000000010900788c */ /* 0x000fc8000bf01270 */
[----:B------:R-:W-:-:S04]  /*1c00*/  USEL UR12, UR9, 0x1, UP0 ;  /* 0x00000001090c7887 */ /* 0x000fc80008000000 */
[----:B------:R-:W-:-:S04]  /*1c10*/  UIADD3 UR12, UR9, -UR12, URZ ;  /* 0x8000000c090c7290 */ /* 0x000fc8000fffe03f */
[----:B------:R-:W-:-:S06]  /*1c20*/  UISETP.GE.AND UP0, UPT, UR12, 0x1, UPT ;  /* 0x000000010c00788c */ /* 0x000fcc000bf06270 */
[----:B------:R-:W-:-:S13]  /*1c30*/  PLOP3.LUT P0, PT, PT, PT, UP0, 0x80, 0x0 ;  /* 0x000000000000781c */ /* 0x000fda0003f0f008 */
[----:B------:R-:W-:Y:S05]  /*1c40*/  @!P0 BRA `(.L_x_23) ;  /* 0x0000000400b88947 */ /* 0x000fea0003800000 */
[----:B01----:R-:W-:Y:S01]  /*1c50*/  IMAD.U32 R8, RZ, RZ, UR12 ;  /* 0x0000000cff087e24 */ /* 0x003fe2000f8e00ff */
[----:B------:R-:W-:Y:S01]  /*1c60*/  ULDC UR19, c[0x0][0x50c] ;  /* 0x0001430000137ab9 */ /* 0x000fe20000000800 */
[----:B------:R-:W-:-:S07]  /*1c70*/  IMAD.U32 R9, RZ, RZ, UR5 ;  /* 0x00000005ff097e24 */ /* 0x000fce000f8e00ff */
.L_x_31:
[----:B------:R-:W-:-:S13]  /*1c80*/  ISETP.NE.AND P1, PT, R81, 0x3, PT ;  /* 0x000000035100780c */ /* 0x000fda0003f25270 */
[----:B------:R-:W-:Y:S05]  /*1c90*/  @!P1 BRA `(.L_x_24) ;  /* 0x0000000000049947 */ /* 0x000fea0003800000 */
[----:B------:R-:W-:Y:S01]  /*1ca0*/  BPT.TRAP 0x1 ;  /* 0x000000040000795c */ /* 0x000fe20000300000 */
.L_x_24:
[----:B------:R-:W0:Y:S01]  /*1cb0*/  S2UR UR12, SR_CgaCtaId ;  /* 0x00000000000c79c3 */ /* 0x000e220000008800 */
[----:B------:R-:W-:Y:S01]  /*1cc0*/  UMOV UR10, 0x400 ;  /* 0x00000400000a7882 */ /* 0x000fe20000000000 */
[----:B------:R-:W-:Y:S01]  /*1cd0*/  SHF.L.U32 R10, R14, 0x1f, RZ ;  /* 0x0000001f0e0a7819 */ /* 0x000fe200000006ff */
[----:B0-----:R-:W-:-:S04]  /*1ce0*/  ULEA UR10, UR12, UR10, 0x18 ;  /* 0x0000000a0c0a7291 */ /* 0x001fc8000f8ec03f */
[----:B------:R-:W-:-:S09]  /*1cf0*/  ULEA UR12, UR18, UR10, 0x3 ;  /* 0x0000000a120c7291 */ /* 0x000fd2000f8e183f */
[----:B------:R0:W1:Y:S01]  /*1d00*/  SYNCS.PHASECHK.TRANS64.TRYWAIT P0, [UR12], R10 ;  /* 0x0000000aff0075a7 */ /* 0x000062000800014c */
[----:B------:R-:W-:Y:S05]  /*1d10*/  @!P1 BRA `(.L_x_25) ;  /* 0x0000000000049947 */ /* 0x000fea0003800000 */
[----:B------:R-:W-:Y:S01]  /*1d20*/  BPT.TRAP 0x1 ;  /* 0x000000040000795c */ /* 0x000fe20000300000 */
.L_x_25:
[----:B-1----:R-:W-:Y:S05]  /*1d30*/  @P0 BRA `(.L_x_26) ;  /* 0x0000000000080947 */ /* 0x002fea0003800000 */
[----:B------:R-:W1:Y:S02]  /*1d40*/  SYNCS.PHASECHK.TRANS64.TRYWAIT P0, [UR12], R10 ;  /* 0x0000000aff0075a7 */ /* 0x000e64000800014c */
[----:B-1----:R-:W-:Y:S05]  /*1d50*/  @!P0 BRA `(.L_x_27) ;  /* 0x0000004c00f48947 */ /* 0x002fea0003800000 */
.L_x_26:
[----:B------:R-:W-:Y:S01]  /*1d60*/  UIADD3 UR12, UR10, 0x14100, URZ ;  /* 0x000141000a0c7890 */ /* 0x000fe2000fffe03f */
[----:B------:R-:W-:Y:S01]  /*1d70*/  WARPGROUP.ARRIVE ;  /* 0x00000000000079c5 */ /* 0x000fe20000000000 */
[----:B------:R-:W-:Y:S02]  /*1d80*/  UISETP.NE.AND UP0, UPT, UR7, URZ, UPT ;  /* 0x0000003f0700728c */ /* 0x000fe4000bf05270 */
[----:B------:R-:W-:Y:S02]  /*1d90*/  USHF.R.U32.HI UR12, URZ, 0x4, UR12 ;  /* 0x000000043f0c7899 */ /* 0x000fe4000801160c */
[----:B------:R-:W-:Y:S02]  /*1da0*/  USEL UR8, UR8, URZ, !UP0 ;  /* 0x0000003f08087287 */ /* 0x000fe4000c000000 */
[----:B------:R-:W-:Y:S02]  /*1db0*/  ULOP3.LUT UR12, UR12, 0x3fff, URZ, 0xc0, !UPT ;  /* 0x00003fff0c0c7892 */ /* 0x000fe4000f8ec03f */
[----:B------:R-:W-:-:S02]  /*1dc0*/  UISETP.NE.U32.AND UP0, UPT, UR8, URZ, UPT ;  /* 0x0000003f0800728c */ /* 0x000fc4000bf05070 */
[----:B------:R-:W-:Y:S02]  /*1dd0*/  ULOP3.LUT UR7, UR11, 0x10000, URZ, 0xfc, !UPT ;  /* 0x000100000b077892 */ /* 0x000fe4000f8efc3f */
[----:B------:R-:W-:Y:S02]  /*1de0*/  ULOP3.LUT UR8, UR12, 0x10000, URZ, 0xfc, !UPT ;  /* 0x000100000c087892 */ /* 0x000fe4000f8efc3f */
[----:B------:R-:W-:Y:S02]  /*1df0*/  ULEA UR7, UR18, UR7, 0xa ;  /* 0x0000000712077291 */ /* 0x000fe4000f8e503f */
[----:B------:R-:W-:Y:S01]  /*1e00*/  ULEA UR8, UR18, UR8, 0x9 ;  /* 0x0000000812087291 */ /* 0x000fe2000f8e483f */
[----:B------:R-:W-:Y:S01]  /*1e10*/  UMOV UR13, 0x40000040 ;  /* 0x40000040000d7882 */ /* 0x000fe20000000000 */
[----:B------:R-:W-:Y:S01]  /*1e20*/  UMOV UR15, 0x40000040 ;  /* 0x40000040000f7882 */ /* 0x000fe20000000000 */
[----:B------:R-:W-:Y:S02]  /*1e30*/  UIADD3 UR6, UR6, 0x4, URZ ;  /* 0x0000000406067890 */ /* 0x000fe4000fffe03f */
[----:B------:R-:W-:-:S02]  /*1e40*/  UMOV UR12, UR7 ;  /* 0x00000007000c7c82 */ /* 0x000fc40008000000 */
[----:B------:R-:W-:Y:S02]  /*1e50*/  UMOV UR14, UR8 ;  /* 0x00000008000e7c82 */ /* 0x000fe40008000000 */
[----:B------:R-:W-:Y:S01]  /*1e60*/  QGMMA.64x64x32.F32.E4M3.E4M3 R24, gdesc[UR12], R24, UP0 ;  /* 0x00e000000c1879f3 */ /* 0x000fe2000bf00818 */
[----:B------:R-:W-:Y:S02]  /*1e70*/  UIADD3 UR12, UR7, 0x2, URZ ;  /* 0x00000002070c7890 */ /* 0x000fe4000fffe03f */
[----:B------:R-:W-:Y:S01]  /*1e80*/  UIADD3 UR14, UR8, 0x2, URZ ;  /* 0x00000002080e7890 */ /* 0x000fe2000fffe03f */
[----:B------:R-:W-:Y:S01]  /*1e90*/  UMOV UR13, 0x40000040 ;  /* 0x40000040000d7882 */ /* 0x000fe20000000000 */
[----:B------:R-:W-:Y:S01]  /*1ea0*/  UMOV UR15, 0x40000040 ;  /* 0x40000040000f7882 */ /* 0x000fe20000000000 */
[----:B------:R-:W-:-:S06]  /*1eb0*/  UISETP.NE.AND UP0, UPT, UR6, UR19, UPT ;  /* 0x000000130600728c */ /* 0x000fcc000bf05270 */
        /* <DEDUP_REMOVED lines=8> */
[----:B------:R-:W-:Y:S01]  /*1f40*/  UMOV UR13, 0x40000040 ;  /* 0x40000040000d7882 */ /* 0x000fe20000000000 */
[----:B------:R-:W-:Y:S01]  /*1f50*/  UMOV UR15, 0x40000040 ;  /* 0x40000040000f7882 */ /* 0x000fe20000000000 */
[----:B------:R-:W-:-:S06]  /*1f60*/  USEL UR7, URZ, 0x1, UP0 ;  /* 0x000000013f077887 */ /* 0x000fcc0008000000 */
[----:B------:R-:W-:Y:S01]  /*1f70*/  ISETP.NE.AND P0, PT, RZ, UR7, PT ;  /* 0x00000007ff007c0c */ /* 0x000fe2000bf05270 */
[----:B------:R-:W-:Y:S03]  /*1f80*/  QGMMA.64x64x32.F32.E4M3.E4M3 R24, gdesc[UR12], R24, gsb0 ;  /* 0x00e000000c1879f3 */ /* 0x000fe60008000818 */
[----:B------:R-:W-:-:S09]  /*1f90*/  WARPGROUP.DEPBAR.LE gsb0, 0x1 ;  /* 0x00008000000079c5 */ /* 0x000fd20000010100 */
[----:B------:R-:W-:Y:S05]  /*1fa0*/  @!P0 BRA `(.L_x_28) ;  /* 0x0000000000888947 */ /* 0x000fea0003800000 */
[----:B------:R-:W-:Y:S02]  /*1fb0*/  WARPGROUP.DEPBAR.LE gsb0, 0x0 ;  /* 0x00008000000079c5 */ /* 0x000fe40000010000 */
[----:B------:R-:W-:-:S01]  /*1fc0*/  FADD R79, R24, R79 ;  /* 0x0000004f184f7221 */ /* 0x000fc20000000000 */
[----:B------:R-:W-:Y:S01]  /*1fd0*/  FADD R80, R25, R80 ;  /* 0x0000005019507221 */ /* 0x000fe20000000000 */
        /* <DEDUP_REMOVED lines=30> */
[----:B------:R-:W-:-:S06]  /*21c0*/  UMOV UR6, URZ ;  /* 0x0000003f00067c82 */ /* 0x000fcc0008000000 */
.L_x_28:
[----:B------:R-:W-:Y:S05]  /*21d0*/  @!P1 BRA `(.L_x_29) ;  /* 0x0000000000049947 */ /* 0x000fea0003800000 */
[----:B------:R-:W-:Y:S01]  /*21e0*/  BPT.TRAP 0x1 ;  /* 0x000000040000795c */ /* 0x000fe20000300000 */
.L_x_29:
[----:B------:R-:W-:-:S13]  /*21f0*/  ISETP.NE.AND P0, PT, R6, RZ, PT ;  /* 0x000000ff0600720c */ /* 0x000fda0003f05270 */
[----:B01----:R-:W-:-:S05]  /*2200*/  @P0 LEA R10, R9, UR10, 0x3 ;  /* 0x0000000a090a0c11 */ /* 0x003fca000f8e18ff */
[----:B------:R-:W-:-:S05]  /*2210*/  @P0 VIADD R10, R10, 0x28 ;  /* 0x000000280a0a0836 */ /* 0x000fca0000000000 */
[----:B------:R-:W-:-:S04]  /*2220*/  @P0 PRMT R10, R3, 0x654, R10 ;  /* 0x00000654030a0816 */ /* 0x000fc8000000000a */
[----:B------:R0:W-:Y:S01]  /*2230*/  @P0 SYNCS.ARRIVE.TRANS64.RED.A1T0 RZ, [R10+URZ], RZ ;  /* 0x000000ff0aff09a7 */ /* 0x0001e2000810043f */
[----:B------:R-:W-:-:S13]  /*2240*/  ISETP.GT.U32.AND P0, PT, R2, 0x1, PT ;  /* 0x000000010200780c */ /* 0x000fda0003f04070 */
[----:B0-----:R-:W-:Y:S05]  /*2250*/  @P0 BRA `(.L_x_30) ;  /* 0x0000000000040947 */ /* 0x001fea0003800000 */
[----:B------:R-:W-:Y:S01]  /*2260*/  BPT.TRAP 0x1 ;  /* 0x000000040000795c */ /* 0x000fe20000300000 */
.L_x_30:
[----:B------:R-:W-:Y:S01]  /*2270*/  UIADD3 UR18, UR18, 0x1, URZ ;  /* 0x0000000112127890 */ /* 0x000fe2000fffe03f */
[C---:B------:R-:W-:Y:S01]  /*2280*/  ISETP.GT.AND P1, PT, R8.reuse, 0x1, PT ;  /* 0x000000010800780c */ /* 0x040fe20003f24270 */
[----:B------:R-:W-:Y:S02]  /*2290*/  VIADD R9, R9, 0x1 ;  /* 0x0000000109097836 */ /* 0x000fe40000000000 */
[----:B------:R-:W-:Y:S01]  /*22a0*/  UISETP.NE.AND UP0, UPT, UR18, 0x5, UPT ;  /* 0x000000051200788c */ /* 0x000fe2000bf05270 */
[----:B------:R-:W-:Y:S02]  /*22b0*/  VIADD R8, R8, 0xffffffff ;  /* 0xffffffff08087836 */ /* 0x000fe40000000000 */
[C---:B------:R-:W-:Y:S01]  /*22c0*/  ISETP.NE.AND P0, PT, R9.reuse, 0x5, PT ;  /* 0x000000050900780c */ /* 0x040fe20003f05270 */
[----:B------:R-:W-:Y:S02]  /*22d0*/  USEL UR8, URZ, 0x1, UP0 ;  /* 0x000000013f087887 */ /* 0x000fe40008000000 */
[----:B------:R-:W-:Y:S01]  /*22e0*/  USEL UR18, UR18, URZ, UP0 ;  /* 0x0000003f12127287 */ /* 0x000fe20008000000 */
[----:B------:R-:W-:-:S03]  /*22f0*/  SEL R9, R9, RZ, P0 ;  /* 0x000000ff09097207 */ /* 0x000fc60000000000 */
[----:B------:R-:W-:Y:S01]  /*2300*/  LOP3.LUT R14, R14, UR8, RZ, 0x3c, !PT ;  /* 0x000000080e0e7c12 */ /* 0x000fe2000f8e3cff */
[----:B------:R-:W-:Y:S01]  /*2310*/  UMOV UR8, 0x1 ;  /* 0x0000000100087882 */ /* 0x000fe20000000000 */
[----:B------:R-:W-:Y:S06]  /*2320*/  @P1 BRA `(.L_x_31) ;  /* 0xfffffff800541947 */ /* 0x000fec000383ffff */
.L_x_23:
[----:B------:R-:W-:Y:S01]  /*2330*/  UISETP.NE.AND UP0, UPT, UR6, URZ, UPT ;  /* 0x0000003f0600728c */ /* 0x000fe2000bf05270 */
[----:B01----:R-:W0:Y:S03]  /*2340*/  LDC R8, c[0x0][0x28c] ;  /* 0x0000a300ff087b82 */ /* 0x003e260000000800 */
[----:B------:R-:W-:-:S06]  /*2350*/  USEL UR6, URZ, 0x1, !UP0 ;  /* 0x000000013f067887 */ /* 0x000fcc000c000000 */
[----:B------:R-:W-:Y:S02]  /*2360*/  ISETP.NE.AND P0, PT, RZ, UR6, PT ;  /* 0x00000006ff007c0c */ /* 0x000fe4000bf05270 */
[----:B0-----:R-:W-:-:S11]  /*2370*/  ISETP.GE.AND P1, PT, R8, 0x1, PT ;  /* 0x000000010800780c */ /* 0x001fd60003f26270 */
[----:B------:R-:W-:Y:S05]  /*2380*/  @!P0 BRA `(.L_x_32) ;  /* 0x0000000000848947 */ /* 0x000fea0003800000 */
[----:B------:R-:W-:Y:S02]  /*2390*/  WARPGROUP.DEPBAR.LE gsb0, 0x0 ;  /* 0x00008000000079c5 */ /* 0x000fe40000010000 */
[----:B------:R-:W-:Y:S01]  /*23a0*/  FADD R79, R24, R79 ;  /* 0x0000004f184f7221 */ /* 0x000fe20000000000 */
        /* <DEDUP_REMOVED lines=30> */
[----:B------:R-:W-:-:S07]  /*2590*/  FADD R16, R16, R55 ;  /* 0x0000003710107221 */ /* 0x000fce0000000000 */
.L_x_32:
[----:B------:R-:W-:Y:S02]  /*25a0*/  WARPGROUP.DEPBAR.LE gsb0, 0x0 ;  /* 0x00008000000079c5 */ /* 0x000fe40000010000 */
[----:B------:R-:W-:Y:S05]  /*25b0*/  @!P1 BRA `(.L_x_33) ;  /* 0x0000000000549947 */ /* 0x000fea0003800000 */
[----:B------:R-:W-:-:S13]  /*25c0*/  ISETP.NE.AND P0, PT, R81, 0x3, PT ;  /* 0x000000035100780c */ /* 0x000fda0003f05270 */
[----:B------:R-:W-:Y:S05]  /*25d0*/  @!P0 BRA `(.L_x_34) ;  /* 0x0000000000048947 */ /* 0x000fea0003800000 */
[----:B------:R-:W-:Y:S01]  /*25e0*/  BPT.TRAP 0x1 ;  /* 0x000000040000795c */ /* 0x000fe20000300000 */
.L_x_34:
[----:B------:R-:W-:Y:S01]  /*25f0*/  ISETP.NE.AND P0, PT, R6, RZ, PT ;  /* 0x000000ff0600720c */ /* 0x000fe20003f05270 */
[----:B------:R-:W-:Y:S01]  /*2600*/  BSSY B0, `(.L_x_35) ;  /* 0x000000e000007945 */ /* 0x000fe20003800000 */
[----:B------:R-:W-:-:S11]  /*2610*/  ISETP.GT.U32.AND P1, PT, R2, 0x1, PT ;  /* 0x000000010200780c */ /* 0x000fd60003f24070 */
[----:B------:R-:W-:Y:S05]  /*2620*/  @!P0 BRA `(.L_x_36) ;  /* 0x00000000002c8947 */ /* 0x000fea0003800000 */
[----:B------:R-:W-:-:S04]  /*2630*/  UISETP.LT.AND UP0, UPT, UR9, 0x1, UPT ;  /* 0x000000010900788c */ /* 0x000fc8000bf01270 */
[----:B------:R-:W-:-:S04]  /*2640*/  USEL UR8, UR9, 0x1, UP0 ;  /* 0x0000000109087887 */ /* 0x000fc80008000000 */
[----:B------:R-:W-:-:S04]  /*2650*/  UIADD3 UR8, UR5, UR9, -UR8 ;  /* 0x0000000905087290 */ /* 0x000fc8000fffe808 */
[----:B------:R-:W-:-:S04]  /*2660*/  UIMAD.WIDE.U32 UR6, UR8, -0x33333333, URZ ;  /* 0xcccccccd080678a5 */ /* 0x000fc8000f8e003f */
[----:B------:R-:W-:-:S04]  /*2670*/  USHF.R.U32.HI UR6, URZ, 0x2, UR7 ;  /* 0x000000023f067899 */ /* 0x000fc80008011607 */
[----:B------:R-:W-:-:S04]  /*2680*/  UIMAD UR8, UR6, -0x5, UR8 ;  /* 0xfffffffb060878a4 */ /* 0x000fc8000f8e0208 */
[----:B------:R-:W-:-:S04]  /*2690*/  ULEA UR8, UR8, UR10, 0x3 ;  /* 0x0000000a08087291 */ /* 0x000fc8000f8e183f */
[----:B------:R-:W-:-:S06]  /*26a0*/  UIADD3 UR8, UR8, 0x28, URZ ;  /* 0x0000002808087890 */ /* 0x000fcc000fffe03f */
[----:B------:R-:W-:-:S05]  /*26b0*/  IMAD.U32 R8, RZ, RZ, UR8 ;  /* 0x00000008ff087e24 */ /* 0x000fca000f8e00ff */
[----:B------:R-:W-:-:S04]  /*26c0*/  PRMT R8, R3, 0x654, R8 ;  /* 0x0000065403087816 */ /* 0x000fc80000000008 */
[----:B------:R0:W-:Y:S03]  /*26d0*/  SYNCS.ARRIVE.TRANS64.RED.A1T0 RZ, [R8+URZ], RZ ;  /* 0x000000ff08ff79a7 */ /* 0x0001e6000810043f */
.L_x_36:
[----:B------:R-:W-:Y:S05]  /*26e0*/  BSYNC B0 ;  /* 0x0000000000007941 */ /* 0x000fea0003800000 */
.L_x_35:
[----:B------:R-:W-:Y:S05]  /*26f0*/  @P1 BRA `(.L_x_33) ;  /* 0x0000000000041947 */ /* 0x000fea0003800000 */
[----:B------:R-:W-:Y:S01]  /*2700*/  BPT.TRAP 0x1 ;  /* 0x000000040000795c */ /* 0x000fe20000300000 */
.L_x_33:
[----:B------:R-:W1:Y:S01]  /*2710*/  LDC R24, c[0x0][0x288] ;  /* 0x0000a200ff187b82 */ /* 0x000e620000000800 */
[C---:B------:R-:W-:Y:S01]  /*2720*/  LOP3.LUT R14, R0.reuse, 0x3, RZ, 0xc0, !PT ;  /* 0x00000003000e7812 */ /* 0x040fe200078ec0ff */
[----:B------:R-:W-:Y:S01]  /*2730*/  IMAD.SHL.U32 R25, R15, 0x40, RZ ;  /* 0x000000400f197824 */ /* 0x000fe200078e00ff */
[--C-:B0-----:R-:W-:Y:S01]  /*2740*/  SHF.R.U32.HI R8, RZ, 0x2, R0.reuse ;  /* 0x00000002ff087819 */ /* 0x101fe20000011600 */
[----:B------:R-:W-:Y:S01]  /*2750*/  UIADD3 UR5, UR9, UR5, URZ ;  /* 0x0000000509057290 */ /* 0x000fe2000fffe03f */
[----:B------:R-:W-:Y:S01]  /*2760*/  LOP3.LUT R10, R0, 0x60, RZ, 0xc0, !PT ;  /* 0x00000060000a7812 */ /* 0x000fe200078ec0ff */
[----:B------:R-:W-:Y:S01]  /*2770*/  ULDC UR12, c[0x0][0x284] ;  /* 0x0000a100000c7ab9 */ /* 0x000fe20000000800 */
[----:B------:R-:W-:Y:S01]  /*2780*/  SHF.R.U32.HI R11, RZ, 0x7, R0 ;  /* 0x00000007ff0b7819 */ /* 0x000fe20000011600 */
[----:B------:R-:W-:Y:S01]  /*2790*/  UISETP.GT.U32.AND UP0, UPT, UR5, 0x4, UPT ;  /* 0x000000040500788c */ /* 0x000fe2000bf04070 */
[----:B------:R-:W-:Y:S01]  /*27a0*/  LOP3.LUT R9, R8, 0x7, RZ, 0xc0, !PT ;  /* 0x0000000708097812 */ /* 0x000fe200078ec0ff */
[----:B------:R-:W-:Y:S01]  /*27b0*/  UISETP.GE.U32.AND UP1, UPT, UR9, 0x5, UPT ;  /* 0x000000050900788c */ /* 0x000fe2000bf26070 */
[----:B------:R-:W-:Y:S01]  /*27c0*/  SHF.R.U32.HI R10, RZ, 0x1, R10 ;  /* 0x00000001ff0a7819 */ /* 0x000fe2000001160a */
[----:B------:R-:W-:Y:S01]  /*27d0*/  UISETP.LT.U32.AND UP0, UPT, UR9, 0x5, UP0 ;  /* 0x000000050900788c */ /* 0x000fe20008701070 */
[----:B------:R-:W-:Y:S01]  /*27e0*/  LOP3.LUT R8, R11, 0x1, RZ, 0xc0, !PT ;  /* 0x000000010b087812 */ /* 0x000fe200078ec0ff */
[----:B------:R-:W-:Y:S01]  /*27f0*/  ULDC.64 UR10, c[0x0][0x5d0] ;  /* 0x00017400000a7ab9 */ /* 0x000fe20000000a00 */
[----:B------:R-:W-:Y:S01]  /*2800*/  IADD3 R27, RZ, -R10, -R9 ;  /* 0x8000000aff1b7210 */ /* 0x000fe20007ffe809 */
[----:B------:R-:W-:Y:S01]  /*2810*/  UIMAD.WIDE.U32 UR6, UR5, -0x33333333, URZ ;  /* 0xcccccccd050678a5 */ /* 0x000fe2000f8e003f */
[----:B------:R-:W-:Y:S01]  /*2820*/  SHF.R.S32.HI R32, RZ, 0x1f, R73 ;  /* 0x0000001fff207819 */ /* 0x000fe20000011449 */
[----:B------:R-:W-:Y:S01]  /*2830*/  USEL UR8, URZ, 0x1, !UP0 ;  /* 0x000000013f087887 */ /* 0x000fe2000c000000 */
[C---:B------:R-:W-:Y:S01]  /*2840*/  IMAD.SHL.U32 R26, R8.reuse, 0x40, RZ ;  /* 0x00000040081a7824 */ /* 0x040fe200078e00ff */
[----:B------:R-:W-:Y:S01]  /*2850*/  USHF.R.U32.HI UR6, URZ, 0x2, UR7 ;  /* 0x000000023f067899 */ /* 0x000fe20008011607 */
[----:B------:R-:W-:Y:S01]  /*2860*/  IMAD R27, R8, -0x40, R27 ;  /* 0xffffffc0081b7824 */ /* 0x000fe200078e021b */
[----:B------:R-:W-:Y:S01]  /*2870*/  ULOP3.LUT UR4, UR4, UR8, URZ, 0x3c, !UPT ;  /* 0x0000000804047292 */ /* 0x000fe2000f8e3c3f */
[----:B------:R-:W-:Y:S01]  /*2880*/  IMAD R8, R32, UR10, RZ ;  /* 0x0000000a20087c24 */ /* 0x000fe2000f8e02ff */
[----:B-1----:R-:W-:Y:S01]  /*2890*/  ISETP.GE.AND P0, PT, R25, R24, PT ;  /* 0x000000181900720c */ /* 0x002fe20003f06270 */
[----:B------:R-:W-:Y:S01]  /*28a0*/  IMAD R28, R14, -0x2, R24 ;  /* 0xfffffffe0e1c7824 */ /* 0x000fe200078e0218 */
[----:B------:R-:W-:Y:S01]  /*28b0*/  LOP3.LUT R11, R26, 0x40, R9, 0xe2, !PT ;  /* 0x000000401a0b7812 */ /* 0x000fe200078ee209 */
[C---:B------:R-:W-:Y:S01]  /*28c0*/  IMAD.SHL.U32 R24, R71.reuse, 0x80, RZ ;  /* 0x0000008047187824 */ /* 0x040fe200078e00ff */
[----:B------:R-:W-:Y:S01]  /*28d0*/  UIMAD UR5, UR6, -0x5, UR5 ;  /* 0xfffffffb060578a4 */ /* 0x000fe2000f8e0205 */
[----:B------:R-:W-:Y:S01]  /*28e0*/  IMAD.SHL.U32 R14, R0, 0x2, RZ ;  /* 0x00000002000e7824 */ /* 0x000fe200078e00ff */
[----:B------:R-:W-:Y:S01]  /*28f0*/  @UP1 ULOP3.LUT UR4, UR4, 0x1, UR6, 0x78, !UPT ;  /* 0x0000000104041892 */ /* 0x000fe2000f8e7806 */
[----:B------:R-:W-:Y:S01]  /*2900*/  IMAD.WIDE R30, R71, 0x80, RZ ;  /* 0x00000080471e7825 */ /* 0x000fe200078e02ff */
[----:B------:R-:W-:-:S02]  /*2910*/  ISETP.GE.OR P0, PT, R24, UR12, P0 ;  /* 0x0000000c18007c0c */ /* 0x000fc40008706670 */
[----:B------:R-:W-:Y:S01]  /*2920*/  LOP3.LUT R14, R25, 0x6, R14, 0xf8, !PT ;  /* 0x00000006190e7812 */ /* 0x000fe200078ef80e */
[C---:B------:R-:W-:Y:S01]  /*2930*/  IMAD R29, R73.reuse, UR11, R8 ;  /* 0x0000000b491d7c24 */ /* 0x040fe2000f8e0208 */
[----:B------:R-:W-:Y:S01]  /*2940*/  IADD3 R27, -R24, UR12, R27 ;  /* 0x0000000c181b7c10 */ /* 0x000fe2000fffe11b */
[----:B------:R-:W-:Y:S01]  /*2950*/  IMAD.IADD R28, R28, 0x1, -R25 ;  /* 0x000000011c1c7824 */ /* 0x000fe200078e0a19 */
[----:B------:R-:W-:Y:S01]  /*2960*/  SHF.R.S32.HI R15, RZ, 0x1f, R14 ;  /* 0x0000001fff0f7819 */ /* 0x000fe2000001140e */
[----:B------:R-:W-:Y:S01]  /*2970*/  IMAD.MOV.U32 R26, RZ, RZ, -0x1 ;  /* 0xffffffffff1a7424 */ /* 0x000fe200078e00ff */
[----:B------:R-:W-:Y:S01]  /*2980*/  LOP3.LUT R33, R30, R11, R10, 0xfe, !PT ;  /* 0x0000000b1e217212 */ /* 0x000fe200078efe0a */
[----:B------:R-:W-:-:S04]  /*2990*/  IMAD.WIDE.U32 R8, R73, UR10, R14 ;  /* 0x0000000a49087c25 */ /* 0x000fc8000f8e000e */
[----:B------:R-:W-:Y:S01]  /*29a0*/  IMAD.IADD R9, R9, 0x1, R29 ;  /* 0x0000000109097824 */ /* 0x000fe200078e021d */
[----:B------:R-:W-:Y:S06]  /*29b0*/  @P0 BRA `(.L_x_37) ;  /* 0x0000002400940947 */ /* 0x000fec0003800000 */
[----:B------:R-:W0:Y:S01]  /*29c0*/  LDC.64 R24, c[0x0][0x5c8] ;  /* 0x00017200ff187b82 */ /* 0x000e220000000a00 */
[----:B------:R-:W-:Y:S01]  /*29d0*/  ULDC.64 UR6, c[0x0][0x5c0] ;  /* 0x0001700000067ab9 */ /* 0x000fe20000000a00 */
[----:B------:R-:W-:Y:S01]  /*29e0*/  BSSY B0, `(.L_x_37) ;  /* 0x0000262000007945 */ /* 0x000fe20003800000 */
[-C--:B0-----:R-:W-:Y:S02]  /*29f0*/  IMAD R10, R31, R24.reuse, RZ ;  /* 0x000000181f0a7224 */ /* 0x081fe400078e02ff */
[----:B------:R-:W-:-:S04]  /*2a00*/  IMAD.WIDE.U32 R8, R33, R24, R8 ;  /* 0x0000001821087225 */ /* 0x000fc800078e0008 */
[----:B------:R-:W-:Y:S01]  /*2a10*/  IMAD R11, R33, R25, R10 ;  /* 0x00000019210b7224 */ /* 0x000fe200078e020a */
[----:B------:R-:W-:Y:S02]  /*2a20*/  LEA R10, P0, R24, R8, 0x3 ;  /* 0x00000008180a7211 */ /* 0x000fe400078018ff */
[----:B------:R-:W-:Y:S01]  /*2a30*/  IADD3 R8, P1, R8, UR6, RZ ;  /* 0x0000000608087c10 */ /* 0x000fe2000ff3e0ff */
[----:B------:R-:W-:Y:S01]  /*2a40*/  IMAD.IADD R9, R9, 0x1, R11 ;  /* 0x0000000109097824 */ /* 0x000fe200078e020b */
[----:B------:R-:W-:-:S04]  /*2a50*/  IADD3 R10, P2, R10, UR6, RZ ;  /* 0x000000060a0a7c10 */ /* 0x000fc8000ff5e0ff */
[----:B------:R-:W-:Y:S02]  /*2a60*/  LEA.HI.X R11, R24, R9, R25, 0x3, P0 ;  /* 0x00000009180b7211 */ /* 0x000fe400000f1c19 */
[----:B----45:R-:W-:Y:S02]  /*2a70*/  FSETP.NEU.AND P0, PT, R12, RZ, PT ;  /* 0x000000ff0c00720b */ /* 0x030fe40003f0d000 */
[----:B------:R-:W-:Y:S02]  /*2a80*/  IADD3.X R9, R9, UR7, RZ, P1, !PT ;  /* 0x0000000709097c10 */ /* 0x000fe40008ffe4ff */
[----:B------:R-:W-:-:S09]  /*2a90*/  IADD3.X R11, R11, UR7, RZ, P2, !PT ;  /* 0x000000070b0b7c10 */ /* 0x000fd200097fe4ff */
[----:B------:R-:W-:Y:S05]  /*2aa0*/  @!P0 BRA `(.L_x_38) ;  /* 0x0000001c00148947 */ /* 0x000fea0003800000 */
[----:B------:R-:W-:Y:S01]  /*2ab0*/  ULDC.64 UR6, c[0x0][0x5b8] ;  /* 0x00016e0000067ab9 */ /* 0x000fe20000000a00 */
[----:B------:R-:W-:Y:S01]  /*2ac0*/  ISETP.GE.AND P0, PT, R28, 0x1, PT ;  /* 0x000000011c00780c */ /* 0x000fe20003f06270 */
[----:B------:R-:W-:Y:S01]  /*2ad0*/  IMAD R32, R32, UR6, RZ ;  /* 0x0000000620207c24 */ /* 0x000fe2000f8e02ff */
[----:B------:R-:W-:Y:S01]  /*2ae0*/  ULDC.64 UR10, c[0x0][0x5a8] ;  /* 0x00016a00000a7ab9 */ /* 0x000fe20000000a00 */
[----:B------:R-:W-:Y:S01]  /*2af0*/  IMAD.WIDE.U32 R24, R73, UR6, R14 ;  /* 0x0000000649187c25 */ /* 0x000fe2000f8e000e */
[----:B------:R-:W-:Y:S01]  /*2b00*/  ISETP.LT.OR P3, PT, R27, 0x1, !P0 ;  /* 0x000000011b00780c */ /* 0x000fe20004761670 */
[----:B------:R-:W-:Y:S02]  /*2b10*/  BSSY B1, `(.L_x_39) ;  /* 0x000000c000017945 */ /* 0x000fe40003800000 */
[----:B------:R-:W-:Y:S01]  /*2b20*/  IMAD R73, R73, UR7, R32 ;  /* 0x0000000749497c24 */ /* 0x000fe2000f8e0220 */
[----:B------:R-:W-:Y:S02]  /*2b30*/  ULDC.64 UR6, c[0x0][0x5b0] ;  /* 0x00016c0000067ab9 */ /* 0x000fe40000000a00 */
[----:B------:R-:W-:-:S02]  /*2b40*/  IMAD R29, R31, UR6, RZ ;  /* 0x000000061f1d7c24 */ /* 0x000fc4000f8e02ff */
[----:B------:R-:W-:Y:S02]  /*2b50*/  IMAD.IADD R25, R25, 0x1, R73 ;  /* 0x0000000119197824 */ /* 0x000fe400078e0249 */
[C---:B------:R-:W-:Y:S02]  /*2b60*/  IMAD R29, R33.reuse, UR7, R29 ;  /* 0x00000007211d7c24 */ /* 0x040fe4000f8e021d */
[----:B------:R-:W-:-:S03]  /*2b70*/  IMAD.WIDE.U32 R14, R33, UR6, R24 ;  /* 0x00000006210e7c25 */ /* 0x000fc6000f8e0018 */
[----:B------:R-:W-:-:S04]  /*2b80*/  IADD3 R14, P1, R14, UR10, RZ ;  /* 0x0000000a0e0e7c10 */ /* 0x000fc8000ff3e0ff */
[--C-:B------:R-:W-:Y:S02]  /*2b90*/  IADD3.X R15, R15, UR11, R29.reuse, P1, !PT ;  /* 0x0000000b0f0f7c10 */ /* 0x100fe40008ffe41d */
[----:B------:R-:W-:Y:S01]  /*2ba0*/  PRMT R29, RZ, 0x7610, R29 ;  /* 0x00007610ff1d7816 */ /* 0x000fe2000000001d */
[----:B------:R-:W-:Y:S06]  /*2bb0*/  @P3 BRA `(.L_x_40) ;  /* 0x0000000000043947 */ /* 0x000fec0003800000 */
[----:B------:R0:W5:Y:S02]  /*2bc0*/  LDG.E.U8 R29, desc[UR16][R14.64] ;  /* 0x000000100e1d7981 */ /* 0x000164000c1e1100 */
.L_x_40:
[----:B------:R-:W-:Y:S05]  /*2bd0*/  BSYNC B1 ;  /* 0x0000000000017941 */ /* 0x000fea0003800000 */
.L_x_39:
[----:B-----5:R-:W-:Y:S01]  /*2be0*/  LOP3.LUT R29, R29, 0xff, RZ, 0xc0, !PT ;  /* 0x000000ff1d1d7812 */ /* 0x020fe200078ec0ff */
[----:B------:R-:W-:Y:S01]  /*2bf0*/  BSSY B1, `(.L_x_41) ;  /* 0x000000c000017945 */ /* 0x000fe20003800000 */
[----:B------:R-:W-:Y:S02]  /*2c00*/  ISETP.GE.AND P1, PT, R28, 0x2, PT ;  /* 0x000000021c00780c */ /* 0x000fe40003f26270 */
[----:B------:R-:W-:Y:S02]  /*2c10*/  F2FP.F16.E4M3.UNPACK_B R29, R29 ;  /* 0x0000001dff1d723e */ /* 0x000fe400020006ff */
[----:B------:R-:W-:-:S03]  /*2c20*/  ISETP.LT.OR P2, PT, R27, 0x1, !P1 ;  /* 0x000000011b00780c */ /* 0x000fc60004f41670 */
[----:B------:R-:W-:-:S05]  /*2c30*/  HADD2.F32 R29, -RZ, R29.H0_H0 ;  /* 0x2000001dff1d7230 */ /* 0x000fca0000004100 */
[----:B------:R-:W-:Y:S01]  /*2c40*/  FMUL R32, R29, R12 ;  /* 0x0000000c1d207220 */ /* 0x000fe20000400000 */
[----:B------:R-:W-:-:S03]  /*2c50*/  PRMT R29, RZ, 0x7610, R29 ;  /* 0x00007610ff1d7816 */ /* 0x000fc6000000001d */
[----:B--2---:R-:W-:-:S05]  /*2c60*/  FFMA R32, R79, R7, R32 ;  /* 0x000000074f207223 */ /* 0x004fca0000000020 */
[----:B------:R-:W-:-:S05]  /*2c70*/  F2FP.SATFINITE.E4M3.F32.PACK_AB_MERGE_C R35, RZ, R32, RZ ;  /* 0x00000020ff23723e */ /* 0x000fca00048070ff */
[----:B------:R1:W-:Y:S01]  /*2c80*/  @!P3 STG.E.U8 desc[UR16][R8.64], R35 ;  /* 0x000000230800b986 */ /* 0x0003e2000c101110 */
[----:B------:R-:W-:Y:S05]  /*2c90*/  @P2 BRA `(.L_x_42) ;  /* 0x0000000000042947 */ /* 0x000fea0003800000 */
[----:B------:R2:W5:Y:S02]  /*2ca0*/  LDG.E.U8 R29, desc[UR16][R14.64+0x1] ;  /* 0x000001100e1d7981 */ /* 0x000564000c1e1100 */
.L_x_42:
[----:B------:R-:W-:Y:S05]  /*2cb0*/  BSYNC B1 ;  /* 0x0000000000017941 */ /* 0x000fea0003800000 */
.L_x_41:
[----:B-----5:R-:W-:Y:S01]  /*2cc0*/  LOP3.LUT R29, R29, 0xff, RZ, 0xc0, !PT ;  /* 0x000000ff1d1d7812 */ /* 0x020fe200078ec0ff */
[----:B------:R-:W-:Y:S01]  /*2cd0*/  BSSY B1, `(.L_x_43) ;  /* 0x0000012000017945 */ /* 0x000fe20003800000 */
[----:B------:R-:W-:Y:S02]  /*2ce0*/  IADD3 R33, P3, R33, 0x8, RZ ;  /* 0x0000000821217810 */ /* 0x000fe40007f7e0ff */
[----:B------:R-:W-:Y:S02]  /*2cf0*/  F2FP.F16.E4M3.UNPACK_B R29, R29 ;  /* 0x0000001dff1d723e */ /* 0x000fe400020006ff */
[----:B------:R-:W-:Y:S01]  /*2d00*/  ISETP.LT.OR P0, PT, R27, 0x9, !P0 ;  /* 0x000000091b00780c */ /* 0x000fe20004701670 */
[----:B------:R-:W-:Y:S02]  /*2d10*/  IMAD.X R30, RZ, RZ, R31, P3 ;  /* 0x000000ffff1e7224 */ /* 0x000fe400018e061f */
[----:B------:R-:W-:Y:S02]  /*2d20*/  HADD2.F32 R29, -RZ, R29.H0_H0 ;  /* 0x2000001dff1d7230 */ /* 0x000fe40000004100 */
[----:B------:R-:W-:-:S02]  /*2d30*/  IMAD R30, R30, UR6, RZ ;  /* 0x000000061e1e7c24 */ /* 0x000fc4000f8e02ff */
[----:B------:R-:W-:-:S04]  /*2d40*/  IMAD.WIDE.U32 R24, R33, UR6, R24 ;  /* 0x0000000621187c25 */ /* 0x000fc8000f8e0018 */
[----:B------:R-:W-:Y:S01]  /*2d50*/  FMUL R29, R29, R12 ;  /* 0x0000000c1d1d7220 */ /* 0x000fe20000400000 */
[----:B------:R-:W-:-:S03]  /*2d60*/  IMAD R33, R33, UR7, R30 ;  /* 0x0000000721217c24 */ /* 0x000fc6000f8e021e */
[----:B------:R-:W-:Y:S01]  /*2d70*/  FFMA R29, R80, R7, R29 ;  /* 0x00000007501d7223 */ /* 0x000fe2000000001d */
[----:B------:R-:W-:-:S04]  /*2d80*/  IADD3 R24, P3, R24, UR10, RZ ;  /* 0x0000000a18187c10 */ /* 0x000fc8000ff7e0ff */
[----:B------:R-:W-:Y:S02]  /*2d90*/  F2FP.SATFINITE.E4M3.F32.PACK_AB_MERGE_C R31, RZ, R29, RZ ;  /* 0x0000001dff1f723e */ /* 0x000fe400048070ff */
[----:B------:R-:W-:Y:S02]  /*2da0*/  IADD3.X R25, R25, UR11, R33, P3, !PT ;  /* 0x0000000b19197c10 */ /* 0x000fe40009ffe421 */
[----:B------:R-:W-:Y:S01]  /*2db0*/  PRMT R29, RZ, 0x7610, R29 ;  /* 0x00007610ff1d7816 */ /* 0x000fe2000000001d */
[----:B------:R3:W-:Y:S01]  /*2dc0*/  @!P2 STG.E.U8 desc[UR16][R8.64+0x1], R31 ;  /* 0x0000011f0800a986 */ /* 0x0007e2000c101110 */
[----:B------:R-:W-:Y:S05]  /*2dd0*/  @P0 BRA `(.L_x_44) ;  /* 0x0000000000040947 */ /* 0x000fea0003800000 */
[----:B------:R4:W5:Y:S02]  /*2de0*/  LDG.E.U8 R29, desc[UR16][R24.64] ;  /* 0x00000010181d7981 */ /* 0x000964000c1e1100 */
.L_x_44:
[----:B------:R-:W-:Y:S05]  /*2df0*/  BSYNC B1 ;  /* 0x0000000000017941 */ /* 0x000fea0003800000 */
.L_x_43:
[----:B-----5:R-:W-:Y:S01]  /*2e00*/  LOP3.LUT R29, R29, 0xff, RZ, 0xc0, !PT ;  /* 0x000000ff1d1d7812 */ /* 0x020fe200078ec0ff */
[----:B------:R-:W-:Y:S01]  /*2e10*/  BSSY B1, `(.L_x_45) ;  /* 0x000000b000017945 */ /* 0x000fe20003800000 */
[----:B------:R-:W-:Y:S02]  /*2e20*/  ISETP.LT.OR P1, PT, R27, 0x9, !P1 ;  /* 0x000000091b00780c */ /* 0x000fe40004f21670 */
[----:B------:R-:W-:-:S05]  /*2e30*/  F2FP.F16.E4M3.UNPACK_B R29, R29 ;  /* 0x0000001dff1d723e */ /* 0x000fca00020006ff */
[----:B------:R-:W-:-:S05]  /*2e40*/  HADD2.F32 R29, -RZ, R29.H0_H0 ;  /* 0x2000001dff1d7230 */ /* 0x000fca0000004100 */
[----:B------:R-:W-:Y:S01]  /*2e50*/  FMUL R30, R29, R12 ;  /* 0x0000000c1d1e7220 */ /* 0x000fe20000400000 */
[----:B------:R-:W-:-:S03]  /*2e60*/  PRMT R29, RZ, 0x7610, R29 ;  /* 0x00007610ff1d7816 */ /* 0x000fc6000000001d */
[----:B------:R-:W-:-:S05]  /*2e70*/  FFMA R30, R77, R7, R30 ;  /* 0x000000074d1e7223 */ /* 0x000fca000000001e */
[----:B---3--:R-:W-:-:S05]  /*2e80*/  F2FP.SATFINITE.E4M3.F32.PACK_AB_MERGE_C R31, RZ, R30, RZ ;  /* 0x0000001eff1f723e */ /* 0x008fca00048070ff */
[----:B------:R3:W-:Y:S01]  /*2e90*/  @!P0 STG.E.U8 desc[UR16][R10.64], R31 ;  /* 0x0000001f0a008986 */ /* 0x0007e2000c101110 */
[----:B------:R-:W-:Y:S05]  /*2ea0*/  @P1 BRA `(.L_x_46) ;  /* 0x0000000000041947 */ /* 0x000fea0003800000 */
[----:B------:R0:W5:Y:S02]  /*2eb0*/  LDG.E.U8 R29, desc[UR16][R24.64+0x1] ;  /* 0x00000110181d7981 */ /* 0x000164000c1e1100 */
.L_x_46:
[----:B------:R-:W-:Y:S05]  /*2ec0*/  BSYNC B1 ;  /* 0x0000000000017941 */ /* 0x000fea0003800000 */
.L_x_45:
[----:B-----5:R-:W-:Y:S01]  /*2ed0*/  LOP3.LUT R29, R29, 0xff, RZ, 0xc0, !PT ;  /* 0x000000ff1d1d7812 */ /* 0x020fe200078ec0ff */
[----:B------:R-:W-:Y:S01]  /*2ee0*/  BSSY B1, `(.L_x_47) ;  /* 0x000000c000017945 */ /* 0x000fe20003800000 */
[----:B------:R-:W-:Y:S02]  /*2ef0*/  ISETP.GE.AND P0, PT, R28, 0x9, PT ;  /* 0x000000091c00780c */ /* 0x000fe40003f06270 */
[----:B------:R-:W-:Y:S02]  /*2f00*/  F2FP.F16.E4M3.UNPACK_B R29, R29 ;  /* 0x0000001dff1d723e */ /* 0x000fe400020006ff */
[----:B------:R-:W-:-:S03]  /*2f10*/  ISETP.LT.OR P2, PT, R27, 0x1, !P0 ;  /* 0x000000011b00780c */ /* 0x000fc60004741670 */
[----:B------:R-:W-:-:S05]  /*2f20*/  HADD2.F32 R29, -RZ, R29.H0_H0 ;  /* 0x2000001dff1d7230 */ /* 0x000fca0000004100 */
[----:B------:R-:W-:-:S04]  /*2f30*/  FMUL R29, R29, R12 ;  /* 0x0000000c1d1d7220 */ /* 0x000fc80000400000 */
[----:B------:R-:W-:-:S05]  /*2f40*/  FFMA R29, R78, R7, R29 ;  /* 0x000000074e1d7223 */ /* 0x000fca000000001d */
[----:B---3--:R-:W-:Y:S02]  /*2f50*/  F2FP.SATFINITE.E4M3.F32.PACK_AB_MERGE_C R31, RZ, R29, RZ ;  /* 0x0000001dff1f723e */ /* 0x008fe400048070ff */
[----:B------:R-:W-:-:S03]  /*2f60*/  PRMT R29, RZ, 0x7610, R29 ;  /* 0x00007610ff1d7816 */ /* 0x000fc6000000001d */
[----:B------:R3:W-:Y:S01]  /*2f70*/  @!P1 STG.E.U8 desc[UR16][R10.64+0x1], R31 ;  /* 0x0000011f0a009986 */ /* 0x0007e2000c101110 */
[----:B------:R-:W-:Y:S05]  /*2f80*/  @P2 BRA `(.L_x_48) ;  /* 0x0000000000042947 */ /* 0x000fea0003800000 */
[----:B------:R0:W5:Y:S02]  /*2f90*/  LDG.E.U8 R29, desc[UR16][R14.64+0x8] ;  /* 0x000008100e1d7981 */ /* 0x000164000c1e1100 */
.L_x_48:
[----:B------:R-:W-:Y:S05]  /*2fa0*/  BSYNC B1 ;  /* 0x0000000000017941 */ /* 0x000fea0003800000 */
.L_x_47:
        /* <DEDUP_REMOVED lines=13> */
.L_x_50:
[----:B------:R-:W-:Y:S05]  /*3080*/  BSYNC B1 ;  /* 0x0000000000017941 */ /* 0x000fea0003800000 */
.L_x_49:
[----:B-----5:R-:W-:Y:S01]  /*3090*/  LOP3.LUT R29, R29, 0xff, RZ, 0xc0, !PT ;  /* 0x000000ff1d1d7812 */ /* 0x020fe200078ec0ff */
[----:B------:R-:W-:Y:S01]  /*30a0*/  BSSY B1, `(.L_x_51) ;  /* 0x000000b000017945 */ /* 0x000fe20003800000 */
[----:B------:R-:W-:Y:S02]  /*30b0*/  ISETP.LT.OR P0, PT, R27, 0x9, !P0 ;  /* 0x000000091b00780c */ /* 0x000fe40004701670 */
[----:B------:R-:W-:-:S05]  /*30c0*/  F2FP.F16.E4M3.UNPACK_B R29, R29 ;  /* 0x0000001dff1d723e */ /* 0x000fca00020006ff */
        /* <DEDUP_REMOVED lines=8> */
.L_x_52:
[----:B------:R-:W-:Y:S05]  /*3150*/  BSYNC B1 ;  /* 0x0000000000017941 */ /* 0x000fea0003800000 */
.L_x_51:
        /* <DEDUP_REMOVED lines=12> */
.L_x_54:
[----:B------:R-:W-:Y:S05]  /*3220*/  BSYNC B1 ;  /* 0x0000000000017941 */ /* 0x000fea0003800000 */
.L_x_53:
        /* <DEDUP_REMOVED lines=13> */
.L_x_56:
[----:B------:R-:W-:Y:S05]  /*3300*/  BSYNC B1 ;  /* 0x0000000000017941 */ /* 0x000fea0003800000 */
.L_x_55:
        /* <DEDUP_REMOVED lines=13> */
.L_x_58:
[----:B------:R-:W-:Y:S05]  /*33e0*/  BSYNC B1 ;  /* 0x0000000000017941 */ /* 0x000fea0003800000 */
.L_x_57:
        /* <DEDUP_REMOVED lines=12> */
.L_x_60:
[----:B------:R-:W-:Y:S05]  /*34b0*/  BSYNC B1 ;  /* 0x0000000000017941 */ /* 0x000fea0003800000 */
.L_x_59:
        /* <DEDUP_REMOVED lines=12> */
.L_x_62:
[----:B------:R-:W-:Y:S05]  /*3580*/  BSYNC B1 ;  /* 0x0000000000017941 */ /* 0x000fea0003800000 */
.L_x_61:
        /* <DEDUP_REMOVED lines=13> */
.L_x_64:
[----:B------:R-:W-:Y:S05]  /*3660*/  BSYNC B1 ;  /* 0x0000000000017941 */ /* 0x000fea0003800000 */
.L_x_63:
        /* <DEDUP_REMOVED lines=13> */
.L_x_66:
[----:B------:R-:W-:Y:S05]  /*3740*/  BSYNC B1 ;  /* 0x0000000000017941 */ /* 0x000fea0003800000 */
.L_x_65:
        /* <DEDUP_REMOVED lines=12> */
.L_x_68:
[----:B------:R-:W-:Y:S05]  /*3810*/  BSYNC B1 ;  /* 0x0000000000017941 */ /* 0x000fea0003800000 */
.L_x_67:
        /* <DEDUP_REMOVED lines=12> */
.L_x_70:
[----:B------:R-:W-:Y:S05]  /*38e0*/  BSYNC B1 ;  /* 0x0000000000017941 */ /* 0x000fea0003800000 */
.L_x_69:
        /* <DEDUP_REMOVED lines=13> */
.L_x_72:
[----:B------:R-:W-:Y:S05]  /*39c0*/  BSYNC B1 ;  /* 0x0000000000017941 */ /* 0x000fea0003800000 */
.L_x_71:
        /* <DEDUP_REMOVED lines=13> */
.L_x_74:
[----:B------:R-:W-:Y:S05]  /*3aa0*/  BSYNC B1 ;  /* 0x0000000000017941 */ /* 0x000fea0003800000 */
.L_x_73:
        /* <DEDUP_REMOVED lines=12> */
.L_x_76:
[----:B------:R-:W-:Y:S05]  /*3b70*/  BSYNC B1 ;  /* 0x0000000000017941 */ /* 0x000fea0003800000 */
.L_x_75:
        /* <DEDUP_REMOVED lines=12> */
.L_x_78:
[----:B------:R-:W-:Y:S05]  /*3c40*/  BSYNC B1 ;  /* 0x0000000000017941 */ /* 0x000fea0003800000 */
.L_x_77:
        /* <DEDUP_REMOVED lines=13> */
.L_x_80:
[----:B------:R-:W-:Y:S05]  /*3d20*/  BSYNC B1 ;  /* 0x0000000000017941 */ /* 0x000fea0003800000 */
.L_x_79:
        /* <DEDUP_REMOVED lines=13> */
.L_x_82:
[----:B------:R-:W-:Y:S05]  /*3e00*/  BSYNC B1 ;  /* 0x0000000000017941 */ /* 0x000fea0003800000 */
.L_x_81:
        /* <DEDUP_REMOVED lines=12> */
.L_x_84:
[----:B------:R-:W-:Y:S05]  /*3ed0*/  BSYNC B1 ;  /* 0x0000000000017941 */ /* 0x000fea0003800000 */
.L_x_83:
[----:B-----5:R-:W-:Y:S01]  /*3ee0*/  LOP3.LUT R29, R29, 0xff, RZ, 0xc0, !PT ;  /* 0x000000ff1d1d7812 */ /* 0x020fe200078ec0ff */
[----:B------:R-:W-:Y:S01]  /*3ef0*/  BSSY B1, `(.L_x_85) ;  /* 0x000000b000017945 */ /* 0x000fe20003800000 */
[----:B------:R-:W-:Y:S02]  /*3f00*/  ISETP.LT.OR P1, PT, R27, 0x9, !P1 ;  /* 0x000000091b00780c */ /* 0x000fe40004f21670 */
[----:B------:R-:W-:-:S05]  /*3f10*/  F2FP.F16.E4M3.UNPACK_B R29, R29 ;  /* 0x0000001dff1d723e */ /* 0x000fca00020006ff */
[----:B------:R-:W-:-:S05]  /*3f20*/  HADD2.F32 R29, -RZ, R29.H0_H0 ;  /* 0x2000001dff1d7230 */ /* 0x000fca0000004100 */
[----:B------:R-:W-:-:S04]  /*3f30*/  FMUL R30, R29, R12 ;  /* 0x0000000c1d1e7220 */ /* 0x000fc80000400000 */
[----:B------:R-:W-:Y:S01]  /*3f40*/  FFMA R30, R23, R7, R30 ;  /* 0x00000007171e7223 */ /* 0x000fe2000000001e */
[----:B------:R-:W-:-:S04]  /*3f50*/  PRMT R23, RZ, 0x7610, R23 ;  /* 0x00007610ff177816 */ /* 0x000fc80000000017 */
[----:B------:R-:W-:-:S05]  /*3f60*/  F2FP.SATFINITE.E4M3.F32.PACK_AB_MERGE_C R29, RZ, R30, RZ ;  /* 0x0000001eff1d723e */ /* 0x000fca00048070ff */
[----:B------:R0:W-:Y:S01]  /*3f70*/  @!P0 STG.E.U8 desc[UR16][R10.64+0x28], R29 ;  /* 0x0000281d0a008986 */ /* 0x0001e2000c101110 */
[----:B------:R-:W-:Y:S05]  /*3f80*/  @P1 BRA `(.L_x_86) ;  /* 0x0000000000041947 */ /* 0x000fea0003800000 */
[----:B------:R0:W5:Y:S02]  /*3f90*/  LDG.E.U8 R23, desc[UR16][R24.64+0x29] ;  /* 0x0000291018177981 */ /* 0x000164000c1e1100 */
.L_x_86:
[----:B------:R-:W-:Y:S05]  /*3fa0*/  BSYNC B1 ;  /* 0x0000000000017941 */ /* 0x000fea0003800000 */
.L_x_85:
        /* <DEDUP_REMOVED lines=8> */
[----:B0-----:R-:W-:Y:S02]  /*4030*/  F2FP.SATFINITE.E4M3.F32.PACK_AB_MERGE_C R29, RZ, R23, RZ ;  /* 0x00000017ff1d723e */ /* 0x001fe400048070ff */
[----:B------:R-:W-:-:S03]  /*4040*/  PRMT R23, RZ, 0x7610, R23 ;  /* 0x00007610ff177816 */ /* 0x000fc60000000017 */
[----:B------:R0:W-:Y:S01]  /*4050*/  @!P1 STG.E.U8 desc[UR16][R10.64+0x29], R29 ;  /* 0x0000291d0a009986 */ /* 0x0001e2000c101110 */
[----:B------:R-:W-:Y:S05]  /*4060*/  @P2 BRA `(.L_x_88) ;  /* 0x0000000000042947 */ /* 0x000fea0003800000 */
[----:B------:R0:W5:Y:S02]  /*4070*/  LDG.E.U8 R23, desc[UR16][R14.64+0x30] ;  /* 0x000030100e177981 */ /* 0x000164000c1e1100 */
.L_x_88:
[----:B------:R-:W-:Y:S05]  /*4080*/  BSYNC B1 ;  /* 0x0000000000017941 */ /* 0x000fea0003800000 */
.L_x_87:
[----:B-----5:R-:W-:Y:S01]  /*4090*/  LOP3.LUT R23, R23, 0xff, RZ, 0xc0, !PT ;  /* 0x000000ff17177812 */ /* 0x020fe200078ec0ff */
[----:B------:R-:W-:Y:S01]  /*40a0*/  BSSY B1, `(.L_x_89) ;  /* 0x000000c000017945 */ /* 0x000fe20003800000 */
[----:B------:R-:W-:Y:S02]  /*40b0*/  ISETP.GE.AND P1, PT, R28, 0x32, PT ;  /* 0x000000321c00780c */ /* 0x000fe40003f26270 */
[----:B------:R-:W-:Y:S02]  /*40c0*/  F2FP.F16.E4M3.UNPACK_B R23, R23 ;  /* 0x00000017ff17723e */ /* 0x000fe400020006ff */
[----:B------:R-:W-:-:S03]  /*40d0*/  ISETP.LT.OR P3, PT, R27, 0x1, !P1 ;  /* 0x000000011b00780c */ /* 0x000fc60004f61670 */
        /* <DEDUP_REMOVED lines=8> */
.L_x_90:
[----:B------:R-:W-:Y:S05]  /*4160*/  BSYNC B1 ;  /* 0x0000000000017941 */ /* 0x000fea0003800000 */
.L_x_89:
[----:B-----5:R-:W-:Y:S01]  /*4170*/  LOP3.LUT R21, R21, 0xff, RZ, 0xc0, !PT ;  /* 0x000000ff15157812 */ /* 0x020fe200078ec0ff */
[----:B------:R-:W-:Y:S01]  /*4180*/  BSSY B1, `(.L_x_91) ;  /* 0x000000b000017945 */ /* 0x000fe20003800000 */
[----:B------:R-:W-:Y:S02]  /*4190*/  ISETP.LT.OR P0, PT, R27, 0x9, !P0 ;  /* 0x000000091b00780c */ /* 0x000fe40004701670 */
[----:B------:R-:W-:-:S05]  /*41a0*/  F2FP.F16.E4M3.UNPACK_B R21, R21 ;  /* 0x00000015ff15723e */ /* 0x000fca00020006ff */
        /* <DEDUP_REMOVED lines=8> */
.L_x_92:
[----:B------:R-:W-:Y:S05]  /*4230*/  BSYNC B1 ;  /* 0x0000000000017941 */ /* 0x000fea0003800000 */
.L_x_91:
        /* <DEDUP_REMOVED lines=12> */
.L_x_94:
[----:B------:R-:W-:Y:S05]  /*4300*/  BSYNC B1 ;  /* 0x0000000000017941 */ /* 0x000fea0003800000 */
.L_x_93:
        /* <DEDUP_REMOVED lines=13> */
.L_x_96:
[----:B------:R-:W-:Y:S05]  /*43e0*/  BSYNC B1 ;  /* 0x0000000000017941 */ /* 0x000fea0003800000 */
.L_x_95:
        /* <DEDUP_REMOVED lines=13> */
.L_x_98:
[----:B------:R-:W-:Y:S05]  /*44c0*/  BSYNC B1 ;  /* 0x0000000000017941 */ /* 0x000fea0003800000 */
.L_x_97:
[----:B-----5:R-:W-:Y:S01]  /*44d0*/  LOP3.LUT R17, R17, 0xff, RZ, 0xc0, !PT ;  /* 0x000000ff11117812 */ /* 0x020fe200078ec0ff */
[----:B------:R-:W-:Y:S01]  /*44e0*/  BSSY B1, `(.L_x_99) ;  /* 0x000000b000017945 */ /* 0x000fe20003800000 */
[----:B------:R-:W-:Y:S02]  /*44f0*/  ISETP.LT.OR P0, PT, R27, 0x9, !P0 ;  /* 0x000000091b00780c */ /* 0x000fe40004701670 */
[----:B------:R-:W-:Y:S02]  /*4500*/  F2FP.F16.E4M3.UNPACK_B R17, R17 ;  /* 0x00000011ff11723e */ /* 0x000fe400020006ff */
[----:B0-2---:R-:W-:-:S03]  /*4510*/  PRMT R14, RZ, 0x7610, R14 ;  /* 0x00007610ff0e7816 */ /* 0x005fc6000000000e */
[----:B------:R-:W-:-:S05]  /*4520*/  HADD2.F32 R17, -RZ, R17.H0_H0 ;  /* 0x20000011ff117230 */ /* 0x000fca0000004100 */
[----:B------:R-:W-:-:S04]  /*4530*/  FMUL R17, R17, R12 ;  /* 0x0000000c11117220 */ /* 0x000fc80000400000 */
[----:B------:R-:W-:-:S05]  /*4540*/  FFMA R17, R18, R7, R17 ;  /* 0x0000000712117223 */ /* 0x000fca0000000011 */
[----:B------:R-:W-:-:S05]  /*4550*/  F2FP.SATFINITE.E4M3.F32.PACK_AB_MERGE_C R17, RZ, R17, RZ ;  /* 0x00000011ff11723e */ /* 0x000fca00048070ff */
[----:B------:R0:W-:Y:S01]  /*4560*/  @!P3 STG.E.U8 desc[UR16][R8.64+0x39], R17 ;  /* 0x000039110800b986 */ /* 0x0001e2000c101110 */
[----:B------:R-:W-:Y:S05]  /*4570*/  @P0 BRA `(.L_x_100) ;  /* 0x0000000000040947 */ /* 0x000fea0003800000 */
[----:B------:R2:W5:Y:S02]  /*4580*/  LDG.E.U8 R14, desc[UR16][R24.64+0x38] ;  /* 0x00003810180e7981 */ /* 0x000564000c1e1100 */
.L_x_100:
[----:B------:R-:W-:Y:S05]  /*4590*/  BSYNC B1 ;  /* 0x0000000000017941 */ /* 0x000fea0003800000 */
.L_x_99:
[----:B-----5:R-:W-:Y:S01]  /*45a0*/  LOP3.LUT R14, R14, 0xff, RZ, 0xc0, !PT ;  /* 0x000000ff0e0e7812 */ /* 0x020fe200078ec0ff */
[----:B------:R-:W-:Y:S01]  /*45b0*/  BSSY B1, `(.L_x_101) ;  /* 0x000000b000017945 */ /* 0x000fe20003800000 */
[----:B------:R-:W-:Y:S02]  /*45c0*/  ISETP.LT.OR P1, PT, R27, 0x9, !P1 ;  /* 0x000000091b00780c */ /* 0x000fe40004f21670 */
[----:B------:R-:W-:-:S05]  /*45d0*/  F2FP.F16.E4M3.UNPACK_B R14, R14 ;  /* 0x0000000eff0e723e */ /* 0x000fca00020006ff */
[----:B01-3--:R-:W-:-:S05]  /*45e0*/  HADD2.F32 R9, -RZ, R14.H0_H0 ;  /* 0x2000000eff097230 */ /* 0x00bfca0000004100 */
[----:B------:R-:W-:-:S04]  /*45f0*/  FMUL R8, R9, R12 ;  /* 0x0000000c09087220 */ /* 0x000fc80000400000 */
[----:B------:R-:W-:-:S05]  /*4600*/  FFMA R8, R13, R7, R8 ;  /* 0x000000070d087223 */ /* 0x000fca0000000008 */
[----:B------:R-:W-:Y:S02]  /*4610*/  F2FP.SATFINITE.E4M3.F32.PACK_AB_MERGE_C R9, RZ, R8, RZ ;  /* 0x00000008ff09723e */ /* 0x000fe400048070ff */
[----:B------:R-:W-:-:S03]  /*4620*/  PRMT R8, RZ, 0x7610, R8 ;  /* 0x00007610ff087816 */ /* 0x000fc60000000008 */
[----:B------:R0:W-:Y:S01]  /*4630*/  @!P0 STG.E.U8 desc[UR16][R10.64+0x38], R9 ;  /* 0x000038090a008986 */ /* 0x0001e2000c101110 */
[----:B------:R-:W-:Y:S05]  /*4640*/  @P1 BRA `(.L_x_102) ;  /* 0x0000000000041947 */ /* 0x000fea0003800000 */
[----:B------:R1:W5:Y:S02]  /*4650*/  LDG.E.U8 R8, desc[UR16][R24.64+0x39] ;  /* 0x0000391018087981 */ /* 0x000364000c1e1100 */
.L_x_102:
[----:B------:R-:W-:Y:S05]  /*4660*/  BSYNC B1 ;  /* 0x0000000000017941 */ /* 0x000fea0003800000 */
.L_x_101:
[----:B------:R-:W-:Y:S05]  /*4670*/  @P1 BRA `(.L_x_103) ;  /* 0x0000000800601947 */ /* 0x000fea0003800000 */
[----:B-----5:R-:W-:-:S04]  /*4680*/  LOP3.LUT R8, R8, 0xff, RZ, 0xc0, !PT ;  /* 0x000000ff08087812 */ /* 0x020fc800078ec0ff */
[----:B------:R-:W-:-:S05]  /*4690*/  F2FP.F16.E4M3.UNPACK_B R8, R8 ;  /* 0x00000008ff08723e */ /* 0x000fca00020006ff */
[----:B0-----:R-:W-:-:S05]  /*46a0*/  HADD2.F32 R9, -RZ, R8.H0_H0 ;  /* 0x20000008ff097230 */ /* 0x001fca0000004100 */
[----:B------:R-:W-:-:S04]  /*46b0*/  FMUL R9, R9, R12 ;  /* 0x0000000c09097220 */ /* 0x000fc80000400000 */
[----:B------:R-:W-:-:S05]  /*46c0*/  FFMA R9, R16, R7, R9 ;  /* 0x0000000710097223 */ /* 0x000fca0000000009 */
[----:B------:R-:W-:-:S05]  /*46d0*/  F2FP.SATFINITE.E4M3.F32.PACK_AB_MERGE_C R9, RZ, R9, RZ ;  /* 0x00000009ff09723e */ /* 0x000fca00048070ff */
[----:B------:R3:W-:Y:S01]  /*46e0*/  STG.E.U8 desc[UR16][R10.64+0x39], R9 ;  /* 0x000039090a007986 */ /* 0x0007e2000c101110 */
[----:B------:R-:W-:Y:S05]  /*46f0*/  BRA `(.L_x_103) ;  /* 0x0000000800407947 */ /* 0x000fea0003800000 */
.L_x_38:
[C---:B------:R-:W-:Y:S01]  /*4700*/  ISETP.GE.AND P3, PT, R28.reuse, 0x1, PT ;  /* 0x000000011c00780c */ /* 0x040fe20003f66270 */
[-C--:B--2---:R-:W-:Y:S01]  /*4710*/  FMUL R79, R79, R7.reuse ;  /* 0x000000074f4f7220 */ /* 0x084fe20000400000 */
[----:B------:R-:W-:Y:S01]  /*4720*/  ISETP.GE.AND P0, PT, R28, 0x2, PT ;  /* 0x000000021c00780c */ /* 0x000fe20003f06270 */
[-C--:B------:R-:W-:Y:S01]  /*4730*/  FMUL R80, R80, R7.reuse ;  /* 0x0000000750507220 */ /* 0x080fe20000400000 */
[----:B------:R-:W-:Y:S01]  /*4740*/  ISETP.LT.OR P1, PT, R27, 0x1, !P3 ;  /* 0x000000011b00780c */ /* 0x000fe20005f21670 */
[-C--:B------:R-:W-:Y:S01]  /*4750*/  FMUL R77, R77, R7.reuse ;  /* 0x000000074d4d7220 */ /* 0x080fe20000400000 */
[C---:B------:R-:W-:Y:S01]  /*4760*/  ISETP.LT.OR P2, PT, R27.reuse, 0x1, !P0 ;  /* 0x000000011b00780c */ /* 0x040fe20004741670 */
[-C--:B------:R-:W-:Y:S01]  /*4770*/  FMUL R78, R78, R7.reuse ;  /* 0x000000074e4e7220 */ /* 0x080fe20000400000 */
[----:B------:R-:W-:Y:S01]  /*4780*/  ISETP.LT.OR P3, PT, R27, 0x9, !P3 ;  /* 0x000000091b00780c */ /* 0x000fe20005f61670 */
[----:B------:R-:W-:Y:S01]  /*4790*/  FMUL R75, R75, R7 ;  /* 0x000000074b4b7220 */ /* 0x000fe20000400000 */
[----:B------:R-:W-:Y:S01]  /*47a0*/  F2FP.SATFINITE.E4M3.F32.PACK_AB_MERGE_C R79, RZ, R79, RZ ;  /* 0x0000004fff4f723e */ /* 0x000fe200048070ff */
[-C--:B------:R-:W-:Y:S01]  /*47b0*/  FMUL R76, R76, R7.reuse ;  /* 0x000000074c4c7220 */ /* 0x080fe20000400000 */
[----:B------:R-:W-:Y:S01]  /*47c0*/  F2FP.SATFINITE.E4M3.F32.PACK_AB_MERGE_C R15, RZ, R80, RZ ;  /* 0x00000050ff0f723e */ /* 0x000fe200048070ff */
[----:B------:R-:W-:Y:S01]  /*47d0*/  FMUL R74, R74, R7 ;  /* 0x000000074a4a7220 */ /* 0x000fe20000400000 */
[----:B------:R-:W-:Y:S01]  /*47e0*/  F2FP.SATFINITE.E4M3.F32.PACK_AB_MERGE_C R77, RZ, R77, RZ ;  /* 0x0000004dff4d723e */ /* 0x000fe200048070ff */
[-C--:B------:R-:W-:Y:S01]  /*47f0*/  FMUL R72, R72, R7.reuse ;  /* 0x0000000748487220 */ /* 0x080fe20000400000 */
[----:B------:R-:W-:Y:S01]  /*4800*/  ISETP.LT.OR P0, PT, R27, 0x9, !P0 ;  /* 0x000000091b00780c */ /* 0x000fe20004701670 */
[----:B------:R-:W-:Y:S01]  /*4810*/  @!P1 STG.E.U8 desc[UR16][R8.64], R79 ;  /* 0x0000004f08009986 */ /* 0x000fe2000c101110 */
[C---:B------:R-:W-:Y:S01]  /*4820*/  ISETP.GE.AND P1, PT, R28.reuse, 0x9, PT ;  /* 0x000000091c00780c */ /* 0x040fe20003f26270 */
[----:B------:R-:W-:Y:S01]  /*4830*/  FMUL R69, R69, R7 ;  /* 0x0000000745457220 */ /* 0x000fe20000400000 */
[----:B------:R-:W-:Y:S01]  /*4840*/  F2FP.SATFINITE.E4M3.F32.PACK_AB_MERGE_C R75, RZ, R75, RZ ;  /* 0x0000004bff4b723e */ /* 0x000fe200048070ff */
[----:B------:R0:W-:Y:S01]  /*4850*/  @!P2 STG.E.U8 desc[UR16][R8.64+0x1], R15 ;  /* 0x0000010f0800a986 */ /* 0x0001e2000c101110 */
[----:B------:R-:W-:Y:S01]  /*4860*/  ISETP.GE.AND P2, PT, R28, 0xa, PT ;  /* 0x0000000a1c00780c */ /* 0x000fe20003f46270 */
[-C--:B------:R-:W-:Y:S01]  /*4870*/  FMUL R70, R70, R7.reuse ;  /* 0x0000000746467220 */ /* 0x080fe20000400000 */
[----:B------:R-:W-:Y:S01]  /*4880*/  F2FP.SATFINITE.E4M3.F32.PACK_AB_MERGE_C R25, RZ, R76, RZ ;  /* 0x0000004cff19723e */ /* 0x000fe200048070ff */
[----:B------:R-:W-:Y:S01]  /*4890*/  @!P3 STG.E.U8 desc[UR16][R10.64], R77 ;  /* 0x0000004d0a00b986 */ /* 0x000fe2000c101110 */
[C---:B------:R-:W-:Y:S01]  /*48a0*/  ISETP.LT.OR P3, PT, R27.reuse, 0x1, !P1 ;  /* 0x000000011b00780c */ /* 0x040fe20004f61670 */
[-C--:B------:R-:W-:Y:S01]  /*48b0*/  FMUL R68, R68, R7.reuse ;  /* 0x0000000744447220 */ /* 0x080fe20000400000 */
[----:B------:R-:W-:Y:S01]  /*48c0*/  ISETP.LT.OR P5, PT, R27, 0x1, !P2 ;  /* 0x000000011b00780c */ /* 0x000fe200057a1670 */
[-C--:B------:R-:W-:Y:S01]  /*48d0*/  FMUL R67, R67, R7.reuse ;  /* 0x0000000743437220 */ /* 0x080fe20000400000 */
[----:B------:R-:W-:Y:S01]  /*48e0*/  ISETP.LT.OR P1, PT, R27, 0x9, !P1 ;  /* 0x000000091b00780c */ /* 0x000fe20004f21670 */
[-C--:B------:R-:W-:Y:S01]  /*48f0*/  FMUL R65, R65, R7.reuse ;  /* 0x0000000741417220 */ /* 0x080fe20000400000 */
[----:B------:R-:W-:Y:S01]  /*4900*/  F2FP.SATFINITE.E4M3.F32.PACK_AB_MERGE_C R29, RZ, R74, RZ ;  /* 0x0000004aff1d723e */ /* 0x000fe200048070ff */
[-C--:B------:R-:W-:Y:S01]  /*4910*/  FMUL R66, R66, R7.reuse ;  /* 0x0000000742427220 */ /* 0x080fe20000400000 */
[----:B0-----:R-:W-:Y:S01]  /*4920*/  F2FP.SATFINITE.E4M3.F32.PACK_AB_MERGE_C R15, RZ, R78, RZ ;  /* 0x0000004eff0f723e */ /* 0x001fe200048070ff */
[-C--:B------:R-:W-:Y:S01]  /*4930*/  FMUL R64, R64, R7.reuse ;  /* 0x0000000740407220 */ /* 0x080fe20000400000 */
[----:B------:R-:W-:Y:S01]  /*4940*/  ISETP.LT.OR P2, PT, R27, 0x9, !P2 ;  /* 0x000000091b00780c */ /* 0x000fe20005741670 */
[-C--:B------:R-:W-:Y:S01]  /*4950*/  FMUL R63, R63, R7.reuse ;  /* 0x000000073f3f7220 */ /* 0x080fe20000400000 */
[----:B------:R-:W-:Y:S01]  /*4960*/  F2FP.SATFINITE.E4M3.F32.PACK_AB_MERGE_C R31, RZ, R72, RZ ;  /* 0x00000048ff1f723e */ /* 0x000fe200048070ff */
[----:B------:R0:W-:Y:S01]  /*4970*/  @!P0 STG.E.U8 desc[UR16][R10.64+0x1], R15 ;  /* 0x0000010f0a008986 */ /* 0x0001e2000c101110 */
[C---:B------:R-:W-:Y:S01]  /*4980*/  ISETP.GE.AND P0, PT, R28.reuse, 0x11, PT ;  /* 0x000000111c00780c */ /* 0x040fe20003f06270 */
[----:B------:R-:W-:Y:S01]  /*4990*/  FMUL R61, R61, R7 ;  /* 0x000000073d3d7220 */ /* 0x000fe20000400000 */
[----:B------:R-:W-:Y:S01]  /*49a0*/  F2FP.SATFINITE.E4M3.F32.PACK_AB_MERGE_C R69, RZ, R69, RZ ;  /* 0x00000045ff45723e */ /* 0x000fe200048070ff */
[----:B------:R-:W-:Y:S01]  /*49b0*/  @!P3 STG.E.U8 desc[UR16][R8.64+0x8], R75 ;  /* 0x0000084b0800b986 */ /* 0x000fe2000c101110 */
[----:B------:R-:W-:Y:S01]  /*49c0*/  ISETP.GE.AND P3, PT, R28, 0x12, PT ;  /* 0x000000121c00780c */ /* 0x000fe20003f66270 */
[----:B------:R-:W-:Y:S01]  /*49d0*/  FMUL R62, R62, R7 ;  /* 0x000000073e3e7220 */ /* 0x000fe20000400000 */
[----:B------:R-:W-:Y:S01]  /*49e0*/  F2FP.SATFINITE.E4M3.F32.PACK_AB_MERGE_C R67, RZ, R67, RZ ;  /* 0x00000043ff43723e */ /* 0x000fe200048070ff */
[----:B------:R1:W-:Y:S01]  /*49f0*/  @!P5 STG.E.U8 desc[UR16][R8.64+0x9], R25 ;  /* 0x000009190800d986 */ /* 0x0003e2000c101110 */
[----:B------:R-:W-:Y:S01]  /*4a00*/  ISETP.LT.OR P5, PT, R27, 0x1, !P3 ;  /* 0x000000011b00780c */ /* 0x000fe20005fa1670 */
[-C--:B------:R-:W-:Y:S01]  /*4a10*/  FMUL R59, R59, R7.reuse ;  /* 0x000000073b3b7220 */ /* 0x080fe20000400000 */
[C---:B------:R-:W-:Y:S01]  /*4a20*/  ISETP.LT.OR P3, PT, R27.reuse, 0x9, !P3 ;  /* 0x000000091b00780c */ /* 0x040fe20005f61670 */
[----:B------:R-:W-:Y:S01]  /*4a30*/  @!P1 STG.E.U8 desc[UR16][R10.64+0x8], R29 ;  /* 0x0000081d0a009986 */ /* 0x000fe2000c101110 */
[----:B------:R-:W-:Y:S01]  /*4a40*/  ISETP.LT.OR P1, PT, R27, 0x1, !P0 ;  /* 0x000000011b00780c */ /* 0x000fe20004721670 */
[-C--:B------:R-:W-:Y:S01]  /*4a50*/  FMUL R60, R60, R7.reuse ;  /* 0x000000073c3c7220 */ /* 0x080fe20000400000 */
[----:B0-----:R-:W-:Y:S01]  /*4a60*/  F2FP.SATFINITE.E4M3.F32.PACK_AB_MERGE_C R15, RZ, R70, RZ ;  /* 0x00000046ff0f723e */ /* 0x001fe200048070ff */
[----:B------:R-:W-:Y:S01]  /*4a70*/  @!P2 STG.E.U8 desc[UR16][R10.64+0x9], R31 ;  /* 0x0000091f0a00a986 */ /* 0x000fe2000c101110 */
[----:B------:R-:W-:Y:S01]  /*4a80*/  ISETP.GE.AND P2, PT, R28, 0x19, PT ;  /* 0x000000191c00780c */ /* 0x000fe20003f46270 */
[-C--:B------:R-:W-:Y:S01]  /*4a90*/  FMUL R57, R57, R7.reuse ;  /* 0x0000000739397220 */ /* 0x080fe20000400000 */
[C---:B------:R-:W-:Y:S01]  /*4aa0*/  ISETP.LT.OR P0, PT, R27.reuse, 0x9, !P0 ;  /* 0x000000091b00780c */ /* 0x040fe20004701670 */
[-C--:B------:R-:W-:Y:S01]  /*4ab0*/  FMUL R58, R58, R7.reuse ;  /* 0x000000073a3a7220 */ /* 0x080fe20000400000 */
[----:B------:R-:W-:Y:S01]  /*4ac0*/  ISETP.LT.OR P6, PT, R27, 0x1, !P2 ;  /* 0x000000011b00780c */ /* 0x000fe200057c1670 */
[----:B------:R0:W-:Y:S01]  /*4ad0*/  @!P5 STG.E.U8 desc[UR16][R8.64+0x11], R15 ;  /* 0x0000110f0800d986 */ /* 0x0001e2000c101110 */
[----:B-1----:R-:W-:Y:S01]  /*4ae0*/  F2FP.SATFINITE.E4M3.F32.PACK_AB_MERGE_C R25, RZ, R68, RZ ;  /* 0x00000044ff19723e */ /* 0x002fe200048070ff */
[----:B------:R-:W-:Y:S01]  /*4af0*/  FMUL R56, R56, R7 ;  /* 0x0000000738387220 */ /* 0x000fe20000400000 */
[----:B------:R-:W-:Y:S01]  /*4b00*/  F2FP.SATFINITE.E4M3.F32.PACK_AB_MERGE_C R65, RZ, R65, RZ ;  /* 0x00000041ff41723e */ /* 0x000fe200048070ff */
[----:B------:R-:W-:Y:S01]  /*4b10*/  @!P1 STG.E.U8 desc[UR16][R8.64+0x10], R69 ;  /* 0x0000104508009986 */ /* 0x000fe2000c101110 */
[----:B------:R-:W-:Y:S01]  /*4b20*/  ISETP.GE.AND P1, PT, R28, 0x1a, PT ;  /* 0x0000001a1c00780c */ /* 0x000fe20003f26270 */
[-C--:B------:R-:W-:Y:S01]  /*4b30*/  FMUL R23, R23, R7.reuse ;  /* 0x0000000717177220 */ /* 0x080fe20000400000 */
[C---:B------:R-:W-:Y:S01]  /*4b40*/  ISETP.LT.OR P2, PT, R27.reuse, 0x9, !P2 ;  /* 0x000000091b00780c */ /* 0x040fe20005741670 */
[----:B------:R1:W-:Y:S01]  /*4b50*/  @!P3 STG.E.U8 desc[UR16][R10.64+0x11], R25 ;  /* 0x000011190a00b986 */ /* 0x0003e2000c101110 */
[----:B------:R-:W-:Y:S01]  /*4b60*/  ISETP.LT.OR P5, PT, R27, 0x1, !P1 ;  /* 0x000000011b00780c */ /* 0x000fe20004fa1670 */
[-C--:B------:R-:W-:Y:S01]  /*4b70*/  FMUL R21, R21, R7.reuse ;  /* 0x0000000715157220 */ /* 0x080fe20000400000 */
[----:B------:R-:W-:Y:S01]  /*4b80*/  ISETP.LT.OR P3, PT, R27, 0x9, !P1 ;  /* 0x000000091b00780c */ /* 0x000fe20004f61670 */
[----:B------:R-:W-:Y:S01]  /*4b90*/  @!P0 STG.E.U8 desc[UR16][R10.64+0x10], R67 ;  /* 0x000010430a008986 */ /* 0x000fe2000c101110 */
[----:B0-----:R-:W-:Y:S01]  /*4ba0*/  F2FP.SATFINITE.E4M3.F32.PACK_AB_MERGE_C R15, RZ, R66, RZ ;  /* 0x00000042ff0f723e */ /* 0x001fe200048070ff */
[-C--:B------:R-:W-:Y:S01]  /*4bb0*/  FMUL R22, R22, R7.reuse ;  /* 0x0000000716167220 */ /* 0x080fe20000400000 */
[C---:B------:R-:W-:Y:S01]  /*4bc0*/  ISETP.GE.AND P0, PT, R28.reuse, 0x21, PT ;  /* 0x000000211c00780c */ /* 0x040fe20003f06270 */
[----:B------:R-:W-:Y:S01]  /*4bd0*/  @!P6 STG.E.U8 desc[UR16][R8.64+0x18], R65 ;  /* 0x000018410800e986 */ /* 0x000fe2000c101110 */
[----:B------:R-:W-:Y:S01]  /*4be0*/  ISETP.GE.AND P1, PT, R28, 0x22, PT ;  /* 0x000000221c00780c */ /* 0x000fe20003f26270 */
[-C--:B------:R-:W-:Y:S01]  /*4bf0*/  FMUL R19, R19, R7.reuse ;  /* 0x0000000713137220 */ /* 0x080fe20000400000 */
[C---:B------:R-:W-:Y:S01]  /*4c00*/  ISETP.LT.OR P6, PT, R27.reuse, 0x1, !P0 ;  /* 0x000000011b00780c */ /* 0x040fe200047c1670 */
[-C--:B------:R-:W-:Y:S01]  /*4c10*/  FMUL R20, R20, R7.reuse ;  /* 0x0000000714147220 */ /* 0x080fe20000400000 */
[----:B-1----:R-:W-:Y:S01]  /*4c20*/  F2FP.SATFINITE.E4M3.F32.PACK_AB_MERGE_C R25, RZ, R64, RZ ;  /* 0x00000040ff19723e */ /* 0x002fe200048070ff */
[----:B------:R0:W-:Y:S01]  /*4c30*/  @!P5 STG.E.U8 desc[UR16][R8.64+0x19], R15 ;  /* 0x0000190f0800d986 */ /* 0x0001e2000c101110 */
[----:B------:R-:W-:Y:S01]  /*4c40*/  ISETP.LT.OR P5, PT, R27, 0x1, !P1 ;  /* 0x000000011b00780c */ /* 0x000fe20004fa1670 */
[----:B------:R-:W-:Y:S01]  /*4c50*/  FMUL R17, R17, R7 ;  /* 0x0000000711117220 */ /* 0x000fe20000400000 */
[----:B------:R-:W-:Y:S01]  /*4c60*/  F2FP.SATFINITE.E4M3.F32.PACK_AB_MERGE_C R63, RZ, R63, RZ ;  /* 0x0000003fff3f723e */ /* 0x000fe200048070ff */
[----:B------:R1:W-:Y:S01]  /*4c70*/  @!P3 STG.E.U8 desc[UR16][R10.64+0x19], R25 ;  /* 0x000019190a00b986 */ /* 0x0003e2000c101110 */
[----:B------:R-:W-:Y:S01]  /*4c80*/  F2FP.SATFINITE.E4M3.F32.PACK_AB_MERGE_C R61, RZ, R61, RZ ;  /* 0x0000003dff3d723e */ /* 0x000fe200048070ff */
[-C--:B------:R-:W-:Y:S01]  /*4c90*/  FMUL R18, R18, R7.reuse ;  /* 0x0000000712127220 */ /* 0x080fe20000400000 */
[----:B------:R-:W-:Y:S01]  /*4ca0*/  F2FP.SATFINITE.E4M3.F32.PACK_AB_MERGE_C R29, RZ, R62, RZ ;  /* 0x0000003eff1d723e */ /* 0x000fe200048070ff */
[----:B------:R-:W-:Y:S01]  /*4cb0*/  @!P2 STG.E.U8 desc[UR16][R10.64+0x18], R63 ;  /* 0x0000183f0a00a986 */ /* 0x000fe2000c101110 */
[----:B------:R-:W-:Y:S01]  /*4cc0*/  ISETP.LT.OR P3, PT, R27, 0x9, !P1 ;  /* 0x000000091b00780c */ /* 0x000fe20004f61670 */
[-C--:B------:R-:W-:Y:S01]  /*4cd0*/  FMUL R13, R13, R7.reuse ;  /* 0x000000070d0d7220 */ /* 0x080fe20000400000 */
[----:B------:R-:W-:Y:S01]  /*4ce0*/  ISETP.GE.AND P2, PT, R28, 0x29, PT ;  /* 0x000000291c00780c */ /* 0x000fe20003f46270 */
[----:B------:R-:W-:Y:S01]  /*4cf0*/  @!P6 STG.E.U8 desc[UR16][R8.64+0x20], R61 ;  /* 0x0000203d0800e986 */ /* 0x000fe2000c101110 */
[C---:B------:R-:W-:Y:S01]  /*4d00*/  ISETP.LT.OR P0, PT, R27.reuse, 0x9, !P0 ;  /* 0x000000091b00780c */ /* 0x040fe20004701670 */
[----:B------:R-:W-:Y:S01]  /*4d10*/  FMUL R16, R16, R7 ;  /* 0x0000000710107220 */ /* 0x000fe20000400000 */
[----:B------:R-:W-:Y:S01]  /*4d20*/  ISETP.GE.AND P1, PT, R28, 0x2a, PT ;  /* 0x0000002a1c00780c */ /* 0x000fe20003f26270 */
[----:B------:R-:W-:Y:S01]  /*4d30*/  @!P5 STG.E.U8 desc[UR16][R8.64+0x21], R29 ;  /* 0x0000211d0800d986 */ /* 0x000fe2000c101110 */
[----:B------:R-:W-:-:S02]  /*4d40*/  ISETP.LT.OR P6, PT, R27, 0x1, !P2 ;  /* 0x000000011b00780c */ /* 0x000fc400057c1670 */
[C---:B------:R-:W-:Y:S02]  /*4d50*/  ISETP.LT.OR P5, PT, R27.reuse, 0x1, !P1 ;  /* 0x000000011b00780c */ /* 0x040fe40004fa1670 */
[----:B------:R-:W-:Y:S02]  /*4d60*/  F2FP.SATFINITE.E4M3.F32.PACK_AB_MERGE_C R59, RZ, R59, RZ ;  /* 0x0000003bff3b723e */ /* 0x000fe400048070ff */
[----:B0-----:R-:W-:Y:S02]  /*4d70*/  F2FP.SATFINITE.E4M3.F32.PACK_AB_MERGE_C R15, RZ, R60, RZ ;  /* 0x0000003cff0f723e */ /* 0x001fe400048070ff */
[----:B------:R-:W-:Y:S01]  /*4d80*/  F2FP.SATFINITE.E4M3.F32.PACK_AB_MERGE_C R57, RZ, R57, RZ ;  /* 0x00000039ff39723e */ /* 0x000fe200048070ff */
[----:B------:R-:W-:Y:S01]  /*4d90*/  @!P0 STG.E.U8 desc[UR16][R10.64+0x20], R59 ;  /* 0x0000203b0a008986 */ /* 0x000fe2000c101110 */
[----:B-1----:R-:W-:Y:S02]  /*4da0*/  F2FP.SATFINITE.E4M3.F32.PACK_AB_MERGE_C R25, RZ, R58, RZ ;  /* 0x0000003aff19723e */ /* 0x002fe400048070ff */
[C---:B------:R-:W-:Y:S01]  /*4db0*/  ISETP.LT.OR P1, PT, R27.reuse, 0x9, !P1 ;  /* 0x000000091b00780c */ /* 0x040fe20004f21670 */
[----:B------:R0:W-:Y:S01]  /*4dc0*/  @!P3 STG.E.U8 desc[UR16][R10.64+0x21], R15 ;  /* 0x0000210f0a00b986 */ /* 0x0001e2000c101110 */
[----:B------:R-:W-:-:S02]  /*4dd0*/  ISETP.LT.OR P2, PT, R27, 0x9, !P2 ;  /* 0x000000091b00780c */ /* 0x000fc40005741670 */
[C---:B------:R-:W-:Y:S01]  /*4de0*/  ISETP.GE.AND P3, PT, R28.reuse, 0x31, PT ;  /* 0x000000311c00780c */ /* 0x040fe20003f66270 */
[----:B------:R-:W-:Y:S01]  /*4df0*/  @!P6 STG.E.U8 desc[UR16][R8.64+0x28], R57 ;  /* 0x000028390800e986 */ /* 0x000fe2000c101110 */
[----:B------:R-:W-:Y:S02]  /*4e00*/  ISETP.GE.AND P0, PT, R28, 0x32, PT ;  /* 0x000000321c00780c */ /* 0x000fe40003f06270 */
[----:B------:R-:W-:Y:S01]  /*4e10*/  F2FP.SATFINITE.E4M3.F32.PACK_AB_MERGE_C R23, RZ, R23, RZ ;  /* 0x00000017ff17723e */ /* 0x000fe200048070ff */
[----:B------:R1:W-:Y:S01]  /*4e20*/  @!P5 STG.E.U8 desc[UR16][R8.64+0x29], R25 ;  /* 0x000029190800d986 */ /* 0x0003e2000c101110 */
[C---:B------:R-:W-:Y:S02]  /*4e30*/  ISETP.LT.OR P5, PT, R27.reuse, 0x1, !P3 ;  /* 0x000000011b00780c */ /* 0x040fe40005fa1670 */
[----:B------:R-:W-:Y:S02]  /*4e40*/  ISETP.LT.OR P6, PT, R27, 0x1, !P0 ;  /* 0x000000011b00780c */ /* 0x000fe400047c1670 */
[----:B0-----:R-:W-:Y:S01]  /*4e50*/  F2FP.SATFINITE.E4M3.F32.PACK_AB_MERGE_C R15, RZ, R56, RZ ;  /* 0x00000038ff0f723e */ /* 0x001fe200048070ff */
[----:B------:R-:W-:Y:S01]  /*4e60*/  @!P2 STG.E.U8 desc[UR16][R10.64+0x28], R23 ;  /* 0x000028170a00a986 */ /* 0x000fe2000c101110 */
[----:B------:R-:W-:-:S02]  /*4e70*/  F2FP.SATFINITE.E4M3.F32.PACK_AB_MERGE_C R21, RZ, R21, RZ ;  /* 0x00000015ff15723e */ /* 0x000fc400048070ff */
[C---:B------:R-:W-:Y:S01]  /*4e80*/  ISETP.GE.AND P2, PT, R28.reuse, 0x3a, PT ;  /* 0x0000003a1c00780c */ /* 0x040fe20003f46270 */
[----:B------:R0:W-:Y:S01]  /*4e90*/  @!P1 STG.E.U8 desc[UR16][R10.64+0x29], R15 ;  /* 0x0000290f0a009986 */ /* 0x0001e2000c101110 */
[C---:B------:R-:W-:Y:S02]  /*4ea0*/  ISETP.LT.OR P1, PT, R27.reuse, 0x9, !P3 ;  /* 0x000000091b00780c */ /* 0x040fe40005f21670 */
[----:B-1----:R-:W-:Y:S01]  /*4eb0*/  F2FP.SATFINITE.E4M3.F32.PACK_AB_MERGE_C R25, RZ, R22, RZ ;  /* 0x00000016ff19723e */ /* 0x002fe200048070ff */
[----:B------:R1:W-:Y:S01]  /*4ec0*/  @!P5 STG.E.U8 desc[UR16][R8.64+0x30], R21 ;  /* 0x000030150800d986 */ /* 0x0003e2000c101110 */
[----:B------:R-:W-:Y:S02]  /*4ed0*/  ISETP.GE.AND P3, PT, R28, 0x39, PT ;  /* 0x000000391c00780c */ /* 0x000fe40003f66270 */
[C---:B------:R-:W-:Y:S01]  /*4ee0*/  ISETP.LT.OR P0, PT, R27.reuse, 0x9, !P0 ;  /* 0x000000091b00780c */ /* 0x040fe20004701670 */
[----:B------:R2:W-:Y:S01]  /*4ef0*/  @!P6 STG.E.U8 desc[UR16][R8.64+0x31], R25 ;  /* 0x000031190800e986 */ /* 0x0005e2000c101110 */
[----:B------:R-:W-:-:S02]  /*4f00*/  ISETP.LT.OR P5, PT, R27, 0x1, !P3 ;  /* 0x000000011b00780c */ /* 0x000fc40005fa1670 */
[C---:B------:R-:W-:Y:S02]  /*4f10*/  ISETP.LT.OR P6, PT, R27.reuse, 0x1, !P2 ;  /* 0x000000011b00780c */ /* 0x040fe400057c1670 */
[C---:B------:R-:W-:Y:S02]  /*4f20*/  ISETP.LT.OR P3, PT, R27.reuse, 0x9, !P3 ;  /* 0x000000091b00780c */ /* 0x040fe40005f61670 */
[----:B------:R-:W-:Y:S02]  /*4f30*/  ISETP.LT.OR P2, PT, R27, 0x9, !P2 ;  /* 0x000000091b00780c */ /* 0x000fe40005741670 */
[----:B------:R-:W-:Y:S02]  /*4f40*/  F2FP.SATFINITE.E4M3.F32.PACK_AB_MERGE_C R19, RZ, R19, RZ ;  /* 0x00000013ff13723e */ /* 0x000fe400048070ff */
[----:B0-----:R-:W-:Y:S02]  /*4f50*/  F2FP.SATFINITE.E4M3.F32.PACK_AB_MERGE_C R15, RZ, R20, RZ ;  /* 0x00000014ff0f723e */ /* 0x001fe400048070ff */
[----:B------:R-:W-:Y:S01]  /*4f60*/  F2FP.SATFINITE.E4M3.F32.PACK_AB_MERGE_C R17, RZ, R17, RZ ;  /* 0x00000011ff11723e */ /* 0x000fe200048070ff */
[----:B------:R2:W-:Y:S01]  /*4f70*/  @!P1 STG.E.U8 desc[UR16][R10.64+0x30], R19 ;  /* 0x000030130a009986 */ /* 0x0005e2000c101110 */
[----:B-1----:R-:W-:-:S02]  /*4f80*/  F2FP.SATFINITE.E4M3.F32.PACK_AB_MERGE_C R21, RZ, R18, RZ ;  /* 0x00000012ff15723e */ /* 0x002fc400048070ff */
[----:B------:R-:W-:Y:S01]  /*4f90*/  F2FP.SATFINITE.E4M3.F32.PACK_AB_MERGE_C R13, RZ, R13, RZ ;  /* 0x0000000dff0d723e */ /* 0x000fe200048070ff */
[----:B------:R2:W-:Y:S01]  /*4fa0*/  @!P0 STG.E.U8 desc[UR16][R10.64+0x31], R15 ;  /* 0x0000310f0a008986 */ /* 0x0005e2000c101110 */
[----:B------:R-:W-:-:S03]  /*4fb0*/  F2FP.SATFINITE.E4M3.F32.PACK_AB_MERGE_C R23, RZ, R16, RZ ;  /* 0x00000010ff17723e */ /* 0x000fc600048070ff */
[----:B------:R2:W-:Y:S04]  /*4fc0*/  @!P5 STG.E.U8 desc[UR16][R8.64+0x38], R17 ;  /* 0x000038110800d986 */ /* 0x0005e8000c101110 */
[----:B------:R2:W-:Y:S04]  /*4fd0*/  @!P6 STG.E.U8 desc[UR16][R8.64+0x39], R21 ;  /* 0x000039150800e986 */ /* 0x0005e8000c101110 */
[----:B------:R2:W-:Y:S04]  /*4fe0*/  @!P3 STG.E.U8 desc[UR16][R10.64+0x38], R13 ;  /* 0x0000380d0a00b986 */ /* 0x0005e8000c101110 */
[----:B------:R2:W-:Y:S02]  /*4ff0*/  @!P2 STG.E.U8 desc[UR16][R10.64+0x39], R23 ;  /* 0x000039170a00a986 */ /* 0x0005e4000c101110 */
.L_x_103:
[----:B------:R-:W-:Y:S05]  /*5000*/  BSYNC B0 ;  /* 0x0000000000007941 */ /* 0x000fea0003800000 */
.L_x_37:
[----:B------:R-:W-:Y:S01]  /*5010*/  ULDC UR6, c[0x0][0xc] ;  /* 0x0000030000067ab9 */ /* 0x000fe20000000800 */
[----:B------:R-:W-:Y:S01]  /*5020*/  ULDC UR7, c[0x0][0x10] ;  /* 0x0000040000077ab9 */ /* 0x000fe20000000800 */
[----:B0-23--:R-:W0:Y:S01]  /*5030*/  LDC R9, c[0x0][0x14] ;  /* 0x00000500ff097b82 */ /* 0x00de220000000800 */
[----:B------:R-:W-:Y:S01]  /*5040*/  UIMAD.WIDE.U32 UR6, UR6, UR7, URZ ;  /* 0x00000007060672a5 */ /* 0x000fe2000f8e003f */
[----:B-----5:R-:W-:Y:S01]  /*5050*/  PRMT R8, RZ, 0x7610, R8 ;  /* 0x00007610ff087816 */ /* 0x020fe20000000008 */
[----:B------:R-:W-:Y:S02]  /*5060*/  IMAD.MOV.U32 R15, RZ, RZ, -0x1 ;  /* 0xffffffffff0f7424 */ /* 0x000fe400078e00ff */
[----:B------:R-:W-:Y:S02]  /*5070*/  IMAD.MOV.U32 R73, RZ, RZ, -0x1 ;  /* 0xffffffffff497424 */ /* 0x000fe400078e00ff */
[----:B0-----:R-:W-:-:S04]  /*5080*/  IMAD.WIDE.U32 R4, R9, UR6, R4 ;  /* 0x0000000609047c25 */ /* 0x001fc8000f8e0004 */
[----:B------:R-:W-:Y:S01]  /*5090*/  IMAD R9, R9, UR7, RZ ;  /* 0x0000000709097c24 */ /* 0x000fe2000f8e02ff */
[----:B------:R-:W-:Y:S02]  /*50a0*/  ULDC.64 UR6, c[0x0][0x650] ;  /* 0x0001940000067ab9 */ /* 0x000fe40000000a00 */
[----:B------:R-:W-:Y:S01]  /*50b0*/  ISETP.GE.U32.AND P0, PT, R4, UR6, PT ;  /* 0x0000000604007c0c */ /* 0x000fe2000bf06070 */
[----:B------:R-:W-:-:S05]  /*50c0*/  IMAD.IADD R5, R5, 0x1, R9 ;  /* 0x0000000105057824 */ /* 0x000fca00078e0209 */
[----:B------:R-:W-:-:S13]  /*50d0*/  ISETP.GE.U32.AND.EX P0, PT, R5, UR7, PT, P0 ;  /* 0x0000000705007c0c */ /* 0x000fda000bf06100 */
[----:B------:R-:W-:Y:S05]  /*50e0*/  @P0 BRA `(.L_x_104) ;  /* 0x0000000400600947 */ /* 0x000fea0003800000 */
[----:B------:R-:W0:Y:S01]  /*50f0*/  S2R R22, SR_CTAID.X ;  /* 0x0000000000167919 */ /* 0x000e220000002500 */
[----:B------:R-:W2:Y:S01]  /*5100*/  LDC.64 R16, c[0x0][0x628] ;  /* 0x00018a00ff107b82 */ /* 0x000ea20000000a00 */
[----:B------:R-:W-:Y:S01]  /*5110*/  ULDC UR6, c[0x0][0x150] ;  /* 0x0000540000067ab9 */ /* 0x000fe20000000800 */
[----:B------:R-:W-:Y:S01]  /*5120*/  IMAD.MOV.U32 R14, RZ, RZ, R4 ;  /* 0x000000ffff0e7224 */ /* 0x000fe200078e0004 */
[----:B-1--4-:R-:W1:Y:S01]  /*5130*/  S2R R24, SR_CTAID.Y ;  /* 0x0000000000187919 */ /* 0x012e620000002600 */
[----:B------:R-:W-:-:S04]  /*5140*/  IMAD.MOV.U32 R15, RZ, RZ, R5 ;  /* 0x000000ffff0f7224 */ /* 0x000fc800078e0005 */
[----:B------:R-:W3:Y:S08]  /*5150*/  LDC R25, c[0x0][0x144] ;  /* 0x00005100ff197b82 */ /* 0x000ef00000000800 */
[----:B------:R-:W4:Y:S08]  /*5160*/  LDC R18, c[0x0][0x630] ;  /* 0x00018c00ff127b82 */ /* 0x000f300000000800 */
[----:B------:R-:W1:Y:S01]  /*5170*/  LDC.64 R20, c[0x0][0x620] ;  /* 0x00018800ff147b82 */ /* 0x000e620000000a00 */
[----:B--2---:R-:W-:-:S04]  /*5180*/  ISETP.NE.U32.AND P0, PT, R16, RZ, PT ;  /* 0x000000ff1000720c */ /* 0x004fc80003f05070 */
[----:B------:R-:W-:Y:S02]  /*5190*/  ISETP.NE.AND.EX P0, PT, R17, RZ, PT, P0 ;  /* 0x000000ff1100720c */ /* 0x000fe40003f05300 */
[----:B0-----:R-:W-:-:S05]  /*51a0*/  I2FP.F32.U32 R8, R22 ;  /* 0x0000001600087245 */ /* 0x001fca0000201000 */
[----:B------:R-:W-:-:S04]  /*51b0*/  FMUL R8, R8, UR6 ;  /* 0x0000000608087c20 */ /* 0x000fc80008400000 */
[----:B------:R0:W2:Y:S02]  /*51c0*/  F2I.U32.TRUNC.NTZ R23, R8 ;  /* 0x0000000800177305 */ /* 0x0000a4000020f000 */
[----:B---34-:R-:W-:Y:S05]  /*51d0*/  @!P0 BRA `(.L_x_105) ;  /* 0x0000000000288947 */ /* 0x018fea0003800000 */
[----:B------:R-:W3:Y:S02]  /*51e0*/  LDC R9, c[0x0][0x634] ;  /* 0x00018d00ff097b82 */ /* 0x000ee40000000800 */
[----:B---3--:R-:W-:-:S05]  /*51f0*/  IADD3 R13, P0, R4, R9, RZ ;  /* 0x00000009040d7210 */ /* 0x008fca0007f1e0ff */
[----:B------:R-:W-:-:S04]  /*5200*/  IMAD.X R19, RZ, RZ, R5, P0 ;  /* 0x000000ffff137224 */ /* 0x000fc800000e0605 */
[----:B0-----:R-:W-:-:S04]  /*5210*/  IMAD.WIDE.U32 R8, R19, R16, RZ ;  /* 0x0000001013087225 */ /* 0x001fc800078e00ff */
[----:B------:R-:W-:-:S04]  /*5220*/  IMAD.WIDE.U32 R10, P0, R13, R17, R8 ;  /* 0x000000110d0a7225 */ /* 0x000fc80007800008 */
[----:B------:R-:W-:-:S04]  /*5230*/  IMAD.WIDE.U32 R8, R13, R16, RZ ;  /* 0x000000100d087225 */ /* 0x000fc800078e00ff */
[----:B------:R-:W-:Y:S01]  /*5240*/  IMAD.X R15, RZ, RZ, RZ, P0 ;  /* 0x000000ffff0f7224 */ /* 0x000fe200000e06ff */
[----:B------:R-:W-:Y:S01]  /*5250*/  IADD3 RZ, P0, R9, R10, RZ ;  /* 0x0000000a09ff7210 */ /* 0x000fe20007f1e0ff */
[----:B------:R-:W-:-:S04]  /*5260*/  IMAD.MOV.U32 R14, RZ, RZ, R11 ;  /* 0x000000ffff0e7224 */ /* 0x000fc800078e000b */
[----:B------:R-:W-:-:S08]  /*5270*/  IMAD.WIDE.U32.X R14, R19, R17, R14, P0 ;  /* 0x00000011130e7225 */ /* 0x000fd000000e040e */
.L_x_105:
[----:B------:R-:W3:Y:S01]  /*5280*/  LDC.64 R30, c[0x0][0x640] ;  /* 0x00019000ff1e7b82 */ /* 0x000ee20000000a00 */
[-C--:B------:R-:W-:Y:S01]  /*5290*/  SHF.R.U64 R73, R14, R18.reuse, R15 ;  /* 0x000000120e497219 */ /* 0x080fe2000000120f */
[----:B--2---:R-:W-:Y:S01]  /*52a0*/  IMAD.MOV R23, RZ, RZ, -R23 ;  /* 0x000000ffff177224 */ /* 0x004fe200078e0a17 */
[----:B0-----:R-:W-:Y:S01]  /*52b0*/  SHF.R.U32.HI R8, RZ, R18, R15 ;  /* 0x00000012ff087219 */ /* 0x001fe2000001160f */
[----:B------:R-:W-:Y:S01]  /*52c0*/  ULDC UR6, c[0x0][0x154] ;  /* 0x0000550000067ab9 */ /* 0x000fe20000000800 */
[----:B------:R-:W-:Y:S01]  /*52d0*/  IADD3 R11, P0, RZ, -R73, RZ ;  /* 0x80000049ff0b7210 */ /* 0x000fe20007f1e0ff */
[----:B------:R-:W-:Y:S02]  /*52e0*/  IMAD R23, R25, R23, R22 ;  /* 0x0000001719177224 */ /* 0x000fe400078e0216 */
[----:B------:R-:W0:Y:S01]  /*52f0*/  LDC R14, c[0x0][0x618] ;  /* 0x00018600ff0e7b82 */ /* 0x000e220000000800 */
[----:B------:R-:W-:Y:S02]  /*5300*/  IMAD.MOV.U32 R13, RZ, RZ, 0x1 ;  /* 0x00000001ff0d7424 */ /* 0x000fe400078e00ff */
[----:B------:R-:W-:-:S04]  /*5310*/  IMAD.X R9, RZ, RZ, ~R8, P0 ;  /* 0x000000ffff097224 */ /* 0x000fc800000e0e08 */
[-C--:B-1----:R-:W-:Y:S01]  /*5320*/  IMAD R10, R9, R20.reuse, RZ ;  /* 0x00000014090a7224 */ /* 0x082fe200078e02ff */
[----:B------:R-:W1:Y:S01]  /*5330*/  LDC R26, c[0x0][0x608] ;  /* 0x00018200ff1a7b82 */ /* 0x000e620000000800 */
[----:B------:R-:W-:-:S04]  /*5340*/  IMAD.WIDE.U32 R8, R11, R20, R4 ;  /* 0x000000140b087225 */ /* 0x000fc800078e0004 */
[----:B------:R-:W-:Y:S01]  /*5350*/  IMAD R11, R11, R21, R10 ;  /* 0x000000150b0b7224 */ /* 0x000fe200078e020a */
[----:B------:R-:W-:Y:S02]  /*5360*/  I2FP.F32.U32 R10, R24 ;  /* 0x00000018000a7245 */ /* 0x000fe40000201000 */
[----:B------:R-:W2:Y:S01]  /*5370*/  LDC R28, c[0x0][0x658] ;  /* 0x00019600ff1c7b82 */ /* 0x000ea20000000800 */
[----:B------:R-:W-:Y:S01]  /*5380*/  IMAD.IADD R9, R9, 0x1, R11 ;  /* 0x0000000109097824 */ /* 0x000fe200078e020b */
[----:B---3--:R-:W-:Y:S01]  /*5390*/  ISETP.NE.U32.AND P0, PT, R30, RZ, PT ;  /* 0x000000ff1e00720c */ /* 0x008fe20003f05070 */
[----:B------:R-:W-:Y:S01]  /*53a0*/  FMUL R10, R10, UR6 ;  /* 0x000000060a0a7c20 */ /* 0x000fe20008400000 */
[----:B------:R-:W-:Y:S02]  /*53b0*/  IMAD.MOV.U32 R11, RZ, RZ, -0x1 ;  /* 0xffffffffff0b7424 */ /* 0x000fe400078e00ff */
[----:B------:R-:W-:Y:S01]  /*53c0*/  ISETP.NE.AND.EX P0, PT, R31, RZ, PT, P0 ;  /* 0x000000ff1f00720c */ /* 0x000fe20003f05300 */
[----:B------:R3:W4:Y:S01]  /*53d0*/  F2I.U32.TRUNC.NTZ R19, R10 ;  /* 0x0000000a00137305 */ /* 0x000722000020f000 */
[----:B------:R-:W3:Y:S01]  /*53e0*/  LDC R21, c[0x0][0x148] ;  /* 0x00005200ff157b82 */ /* 0x000ee20000000800 */
[----:B0-----:R-:W-:-:S02]  /*53f0*/  SHF.R.U64 R18, R8, R14, R9 ;  /* 0x0000000e08127219 */ /* 0x001fc40000001209 */
[----:B------:R-:W-:-:S05]  /*5400*/  SHF.R.U32.HI R9, RZ, R14, R9 ;  /* 0x0000000eff097219 */ /* 0x000fca0000011609 */
[----:B------:R-:W0:Y:S01]  /*5410*/  LDC R22, c[0x0][0x600] ;  /* 0x00018000ff167b82 */ /* 0x000e220000000800 */
[-CC-:B-1----:R-:W-:Y:S02]  /*5420*/  SHF.R.U64 R16, R18, R26.reuse, R9.reuse ;  /* 0x0000001a12107219 */ /* 0x182fe40000001209 */
[----:B------:R-:W-:-:S05]  /*5430*/  SHF.R.U32.HI R9, RZ, R26, R9 ;  /* 0x0000001aff097219 */ /* 0x000fca0000011609 */
[----:B------:R-:W1:Y:S01]  /*5440*/  LDC R27, c[0x0][0x648] ;  /* 0x00019200ff1b7b82 */ /* 0x000e620000000800 */
[-CC-:B--2---:R-:W-:Y:S02]  /*5450*/  SHF.R.U64 R20, R16, R28.reuse, R9.reuse ;  /* 0x0000001c10147219 */ /* 0x184fe40000001209 */
[-C--:B------:R-:W-:Y:S02]  /*5460*/  SHF.L.U32 R11, R11, R28.reuse, RZ ;  /* 0x0000001c0b0b7219 */ /* 0x080fe400000006ff */
[-C--:B------:R-:W-:Y:S01]  /*5470*/  SHF.R.U32.HI R9, RZ, R28.reuse, R9 ;  /* 0x0000001cff097219 */ /* 0x080fe20000011609 */
[----:B------:R-:W-:Y:S01]  /*5480*/  IMAD.MOV.U32 R8, RZ, RZ, R20 ;  /* 0x000000ffff087224 */ /* 0x000fe200078e0014 */
[----:B------:R-:W-:Y:S01]  /*5490*/  SHF.L.U32 R26, R13, R28, RZ ;  /* 0x0000001c0d1a7219 */ /* 0x000fe200000006ff */
[----:B------:R-:W2:Y:S01]  /*54a0*/  LDC R29, c[0x0][0x638] ;  /* 0x00018e00ff1d7b82 */ /* 0x000ea20000000800 */
[----:B------:R-:W-:-:S07]  /*54b0*/  LOP3.LUT R25, RZ, R11, RZ, 0x33, !PT ;  /* 0x0000000bff197212 */ /* 0x000fce00078e33ff */
[----:B------:R-:W0:Y:S01]  /*54c0*/  LDC R32, c[0x0][0x610] ;  /* 0x00018400ff207b82 */ /* 0x000e220000000800 */
[----:B----4-:R-:W-:Y:S05]  /*54d0*/  @!P0 BRA `(.L_x_106) ;  /* 0x0000000000288947 */ /* 0x010fea0003800000 */
[----:B------:R-:W4:Y:S02]  /*54e0*/  LDC R13, c[0x0][0x64c] ;  /* 0x00019300ff0d7b82 */ /* 0x000f240000000800 */
[----:B----4-:R-:W-:-:S05]  /*54f0*/  IADD3 R13, P0, R20, R13, RZ ;  /* 0x0000000d140d7210 */ /* 0x010fca0007f1e0ff */
[----:B------:R-:W-:-:S04]  /*5500*/  IMAD.X R17, RZ, RZ, R9, P0 ;  /* 0x000000ffff117224 */ /* 0x000fc800000e0609 */
[----:B------:R-:W-:-:S04]  /*5510*/  IMAD.WIDE.U32 R8, R17, R30, RZ ;  /* 0x0000001e11087225 */ /* 0x000fc800078e00ff */
[----:B---3--:R-:W-:-:S04]  /*5520*/  IMAD.WIDE.U32 R10, P0, R13, R31, R8 ;  /* 0x0000001f0d0a7225 */ /* 0x008fc80007800008 */
[----:B------:R-:W-:-:S04]  /*5530*/  IMAD.WIDE.U32 R8, R13, R30, RZ ;  /* 0x0000001e0d087225 */ /* 0x000fc800078e00ff */
[----:B------:R-:W-:Y:S01]  /*5540*/  IMAD.X R15, RZ, RZ, RZ, P0 ;  /* 0x000000ffff0f7224 */ /* 0x000fe200000e06ff */
[----:B------:R-:W-:Y:S01]  /*5550*/  IADD3 RZ, P0, R9, R10, RZ ;  /* 0x0000000a09ff7210 */ /* 0x000fe20007f1e0ff */
[----:B------:R-:W-:-:S04]  /*5560*/  IMAD.MOV.U32 R14, RZ, RZ, R11 ;  /* 0x000000ffff0e7224 */ /* 0x000fc800078e000b */
[----:B------:R-:W-:-:S08]  /*5570*/  IMAD.WIDE.U32.X R8, R17, R31, R14, P0 ;  /* 0x0000001f11087225 */ /* 0x000fd000000e040e */
.L_x_106:
[----:B-1----:R-:W-:Y:S01]  /*5580*/  SHF.R.U64 R8, R8, R27, R9 ;  /* 0x0000001b08087219 */ /* 0x002fe20000001209 */
[----:B0-----:R-:W-:Y:S01]  /*5590*/  VIADD R13, R22, 0xffffffff ;  /* 0xffffffff160d7836 */ /* 0x001fe20000000000 */
[----:B------:R-:W-:Y:S01]  /*55a0*/  LOP3.LUT R11, R16, R25, RZ, 0xc0, !PT ;  /* 0x00000019100b7212 */ /* 0x000fe200078ec0ff */
[----:B------:R-:W-:Y:S02]  /*55b0*/  IMAD.MOV R19, RZ, RZ, -R19 ;  /* 0x000000ffff137224 */ /* 0x000fe400078e0a13 */
[----:B------:R-:W-:Y:S02]  /*55c0*/  IMAD.MOV R9, RZ, RZ, -R8 ;  /* 0x000000ffff097224 */ /* 0x000fe400078e0a08 */
[----:B------:R-:W-:Y:S01]  /*55d0*/  IMAD R26, R26, R8, R11 ;  /* 0x000000081a1a7224 */ /* 0x000fe200078e020b */
[----:B------:R-:W-:Y:S01]  /*55e0*/  LOP3.LUT R11, R18, R13, RZ, 0xc0, !PT ;  /* 0x0000000d120b7212 */ /* 0x000fe200078ec0ff */
[----:B---3--:R-:W-:Y:S02]  /*55f0*/  @P4 IMAD R23, R21, R19, R24 ;  /* 0x0000001315174224 */ /* 0x008fe400078e0218 */
[----:B--2---:R-:W-:-:S02]  /*5600*/  IMAD R8, R9, R29, R20 ;  /* 0x0000001d09087224 */ /* 0x004fc400078e0214 */
[----:B------:R-:W-:Y:S02]  /*5610*/  IMAD R26, R26, R32, R23 ;  /* 0x000000201a1a7224 */ /* 0x000fe400078e0217 */
[----:B------:R-:W-:Y:S02]  /*5620*/  IMAD R9, R8, R22, R11 ;  /* 0x0000001608097224 */ /* 0x000fe400078e020b */
[----:B------:R-:W-:-:S03]  /*5630*/  IMAD.MOV.U32 R10, RZ, RZ, 0x1 ;  /* 0x00000001ff0a7424 */ /* 0x000fc600078e00ff */
[----:B------:R-:W-:Y:S02]  /*5640*/  SEL R15, R9, R26, !P4 ;  /* 0x0000001a090f7207 */ /* 0x000fe40006000000 */
[----:B------:R-:W-:Y:S02]  /*5650*/  PRMT R8, R10, 0x7610, R8 ;  /* 0x000076100a087816 */ /* 0x000fe40000000008 */
[----:B------:R-:W-:-:S07]  /*5660*/  SEL R26, R26, R9, !P4 ;  /* 0x000000091a1a7207 */ /* 0x000fce0006000000 */
.L_x_104:
[----:B------:R-:W-:Y:S01]  /*5670*/  LOP3.LUT P0, RZ, R8, 0xff, RZ, 0xc0, !PT ;  /* 0x000000ff08ff7812 */ /* 0x000fe2000780c0ff */
[----:B------:R-:W-:-:S12]  /*5680*/  IMAD.MOV.U32 R71, RZ, RZ, R26 ;  /* 0x000000ffff477224 */ /* 0x000fd800078e001a */
[----:B------:R-:W-:Y:S05]  /*5690*/  @P0 BRA `(.L_x_107) ;  /* 0xffffffb800d00947 */ /* 0x000fea000383ffff */
[----:B------:R-:W-:Y:S05]  /*56a0*/  EXIT ;  /* 0x000000000000794d */ /* 0x000fea0003800000 */
.L_x_7:
[----:B0-----:R-:W-:Y:S01]  /*56b0*/  ULDC.64 UR4, c[0x0][0x650] ;  /* 0x0001940000047ab9 */ /* 0x001fe20000000a00 */
        /* <DEDUP_REMOVED lines=25> */
.L_x_109:
[----:B------:R-:W0:Y:S01]  /*5850*/  LDC.64 R28, c[0x0][0x640] ;  /* 0x00019000ff1c7b82 */ /* 0x000e220000000a00 */
[-CC-:B------:R-:W-:Y:S01]  /*5860*/  SHF.R.U64 R21, R16, R6.reuse, R17.reuse ;  /* 0x0000000610157219 */ /* 0x180fe20000001211 */
[----:B------:R-:W-:Y:S01]  /*5870*/  IMAD.MOV.U32 R31, RZ, RZ, 0x1 ;  /* 0x00000001ff1f7424 */ /* 0x000fe200078e00ff */
[----:B------:R-:W-:Y:S02]  /*5880*/  SHF.R.U32.HI R3, RZ, R6, R17 ;  /* 0x00000006ff037219 */ /* 0x000fe40000011611 */
[----:B------:R-:W-:-:S03]  /*5890*/  IADD3 R15, P0, RZ, -R21, RZ ;  /* 0x80000015ff0f7210 */ /* 0x000fc60007f1e0ff */
[----:B------:R-:W1:Y:S02]  /*58a0*/  LDC R14, c[0x0][0x618] ;  /* 0x00018600ff0e7b82 */ /* 0x000e640000000800 */
[----:B------:R-:W-:Y:S02]  /*58b0*/  IMAD.X R3, RZ, RZ, ~R3, P0 ;  /* 0x000000ffff037224 */ /* 0x000fe400000e0e03 */
[----:B------:R-:W-:-:S04]  /*58c0*/  IMAD.WIDE.U32 R12, R15, R22, R4 ;  /* 0x000000160f0c7225 */ /* 0x000fc800078e0004 */
[----:B------:R-:W2:Y:S01]  /*58d0*/  LDC R16, c[0x0][0x608] ;  /* 0x00018200ff107b82 */ /* 0x000ea20000000800 */
[----:B------:R-:W-:-:S04]  /*58e0*/  IMAD R6, R3, R22, RZ ;  /* 0x0000001603067224 */ /* 0x000fc800078e02ff */
[----:B------:R-:W-:-:S03]  /*58f0*/  IMAD R3, R15, R23, R6 ;  /* 0x000000170f037224 */ /* 0x000fc600078e0206 */
[----:B------:R-:W3:Y:S01]  /*5900*/  LDC R26, c[0x0][0x658] ;  /* 0x00019600ff1a7b82 */ /* 0x000ee20000000800 */
[----:B------:R-:W-:Y:S01]  /*5910*/  IMAD.IADD R3, R13, 0x1, R3 ;  /* 0x000000010d037824 */ /* 0x000fe200078e0203 */
[----:B0-----:R-:W-:Y:S01]  /*5920*/  ISETP.NE.U32.AND P0, PT, R28, RZ, PT ;  /* 0x000000ff1c00720c */ /* 0x001fe20003f05070 */
[----:B------:R-:W-:-:S03]  /*5930*/  IMAD.MOV.U32 R13, RZ, RZ, -0x1 ;  /* 0xffffffffff0d7424 */ /* 0x000fc600078e00ff */
        /* <DEDUP_REMOVED lines=25> */
.L_x_110:
[----:B-1----:R-:W-:Y:S01]  /*5ad0*/  SHF.R.U64 R6, R12, R25, R13 ;  /* 0x000000190c067219 */ /* 0x002fe2000000120d */
[----:B0-----:R-:W-:Y:S01]  /*5ae0*/  VIADD R13, R24, 0xffffffff ;  /* 0xffffffff180d7836 */ /* 0x001fe20000000000 */
[----:B------:R-:W-:Y:S01]  /*5af0*/  SHF.L.U32 R9, R31, R26, RZ ;  /* 0x0000001a1f097219 */ /* 0x000fe200000006ff */
[----:B------:R-:W-:Y:S01]  /*5b00*/  @P4 IMAD R10, R11, R20, R8 ;  /* 0x000000140b0a4224 */ /* 0x000fe200078e0208 */
[----:B------:R-:W-:Y:S01]  /*5b10*/  LOP3.LUT R3, R22, R33, RZ, 0xc0, !PT ;  /* 0x0000002116037212 */ /* 0x000fe200078ec0ff */
[----:B------:R-:W-:Y:S01]  /*5b20*/  IMAD.MOV R12, RZ, RZ, -R6 ;  /* 0x000000ffff0c7224 */ /* 0x000fe200078e0a06 */
[----:B------:R-:W-:Y:S01]  /*5b30*/  LOP3.LUT R18, R18, R13, RZ, 0xc0, !PT ;  /* 0x0000000d12127212 */ /* 0x000fe200078ec0ff */
[----:B------:R-:W-:Y:S02]  /*5b40*/  IMAD.MOV.U32 R16, RZ, RZ, R21 ;  /* 0x000000ffff107224 */ /* 0x000fe400078e0015 */
[----:B------:R-:W-:Y:S02]  /*5b50*/  IMAD R9, R9, R6, R3 ;  /* 0x0000000609097224 */ /* 0x000fe400078e0203 */
[----:B--2---:R-:W-:-:S02]  /*5b60*/  IMAD R3, R12, R27, R23 ;  /* 0x0000001b0c037224 */ /* 0x004fc400078e0217 */
[----:B---3--:R-:W-:Y:S02]  /*5b70*/  IMAD R10, R9, R30, R10 ;  /* 0x0000001e090a7224 */ /* 0x008fe400078e020a */
[----:B------:R-:W-:Y:S02]  /*5b80*/  IMAD.MOV.U32 R6, RZ, RZ, 0x1 ;  /* 0x00000001ff067424 */ /* 0x000fe400078e00ff */
[----:B------:R-:W-:-:S03]  /*5b90*/  IMAD R9, R3, R24, R18 ;  /* 0x0000001803097224 */ /* 0x000fc600078e0212 */
[----:B------:R-:W-:Y:S02]  /*5ba0*/  PRMT R3, R6, 0x7610, R3 ;  /* 0x0000761006037816 */ /* 0x000fe40000000003 */
[----:B------:R-:W-:Y:S02]  /*5bb0*/  SEL R6, R9, R10, !P4 ;  /* 0x0000000a09067207 */ /* 0x000fe40006000000 */
[----:B------:R-:W-:-:S07]  /*5bc0*/  SEL R18, R10, R9, !P4 ;  /* 0x000000090a127207 */ /* 0x000fce0006000000 */
.L_x_108:
[----:B------:R-:W-:-:S08]  /*5bd0*/  NOP ;  /* 0x0000000000007918 */ /* 0x000fd00000000000 */
[----:B------:R-:W0:-:S00]  /*5be0*/  USETMAXREG.DEALLOC.CTAPOOL 0x28 ;  /* 0x00000028000079c8 */ /* 0x000e0000080e0500 */
[----:B0-----:R-:W-:-:S13]  /*5bf0*/  ISETP.NE.AND P0, PT, R7, RZ, PT ;  /* 0x000000ff0700720c */ /* 0x001fda0003f05270 */
[----:B------:R-:W-:Y:S05]  /*5c00*/  @P0 EXIT ;  /* 0x000000000000094d */ /* 0x000fea0003800000 */
[----:B------:R-:W-:Y:S01]  /*5c10*/  LOP3.LUT P0, RZ, R3, 0xff, RZ, 0xc0, !PT ;  /* 0x000000ff03ff7812 */ /* 0x000fe2000780c0ff */
[----:B------:R-:W-:Y:S02]  /*5c20*/  IMAD.MOV.U32 R3, RZ, RZ, 0x1 ;  /* 0x00000001ff037424 */ /* 0x000fe400078e00ff */
[----:B------:R-:W-:-:S10]  /*5c30*/  IMAD.MOV.U32 R17, RZ, RZ, RZ ;  /* 0x000000ffff117224 */ /* 0x000fd400078e00ff */
[----:B------:R-:W-:Y:S05]  /*5c40*/  @!P0 BRA `(.L_x_111) ;  /* 0x0000000c003c8947 */ /* 0x000fea0003800000 */
[----:B------:R-:W0:Y:S01]  /*5c50*/  LDC R3, c[0x0][0x28c] ;  /* 0x0000a300ff037b82 */ /* 0x000e220000000800 */
[----:B------:R-:W1:Y:S01]  /*5c60*/  S2R R12, SR_CgaCtaId ;  /* 0x00000000000c7919 */ /* 0x000e620000008800 */
[----:B------:R-:W-:Y:S01]  /*5c70*/  ULDC UR5, c[0x0][0x658] ;  /* 0x0001960000057ab9 */ /* 0x000fe20000000800 */
[----:B------:R-:W-:Y:S01]  /*5c80*/  UMOV UR7, 0xffffffff ;  /* 0xffffffff00077882 */ /* 0x000fe20000000000 */
[----:B------:R-:W-:Y:S01]  /*5c90*/  ULDC UR6, c[0x0][0xc] ;  /* 0x0000030000067ab9 */ /* 0x000fe20000000800 */
[----:B------:R-:W-:Y:S01]  /*5ca0*/  USHF.L.U32 UR8, UR7, UR5, URZ ;  /* 0x0000000507087299 */ /* 0x000fe2000800063f */
[----:B------:R-:W-:Y:S01]  /*5cb0*/  BSSY B0, `(.L_x_111) ;  /* 0x00000c8000007945 */ /* 0x000fe20003800000 */
[----:B------:R-:W-:Y:S01]  /*5cc0*/  UMOV UR9, 0x1 ;  /* 0x0000000100097882 */ /* 0x000fe20000000000 */
[----:B------:R-:W-:Y:S01]  /*5cd0*/  ULDC UR7, c[0x0][0x10] ;  /* 0x0000040000077ab9 */ /* 0x000fe20000000800 */
[----:B------:R-:W-:Y:S01]  /*5ce0*/  USHF.L.U32 UR18, UR9, UR5, URZ ;  /* 0x0000000509127299 */ /* 0x000fe2000800063f */
[----:B------:R-:W-:Y:S01]  /*5cf0*/  IMAD.MOV.U32 R14, RZ, RZ, 0x1 ;  /* 0x00000001ff0e7424 */ /* 0x000fe200078e00ff */
[----:B------:R-:W-:Y:S01]  /*5d00*/  UIMAD.WIDE.U32 UR6, UR6, UR7, URZ ;  /* 0x00000007060672a5 */ /* 0x000fe2000f8e003f */
[----:B------:R-:W-:Y:S01]  /*5d10*/  LOP3.LUT R15, R2, 0x2, RZ, 0xfc, !PT ;  /* 0x00000002020f7812 */ /* 0x000fe200078efcff */
[----:B------:R-:W-:Y:S01]  /*5d20*/  ULDC UR5, c[0x0][0x14] ;  /* 0x0000050000057ab9 */ /* 0x000fe20000000800 */
[----:B------:R-:W-:Y:S01]  /*5d30*/  IMAD.MOV.U32 R17, RZ, RZ, RZ ;  /* 0x000000ffff117224 */ /* 0x000fe200078e00ff */
[----:B------:R-:W-:-:S02]  /*5d40*/  UIMAD.WIDE.U32 UR20, UR6, UR5, URZ ;  /* 0x00000005061472a5 */ /* 0x000fc4000f8e003f */
[----:B------:R-:W-:Y:S01]  /*5d50*/  UIMAD UR13, UR7, UR5, URZ ;  /* 0x00000005070d72a4 */ /* 0x000fe2000f8e023f */
[----:B------:R-:W-:Y:S01]  /*5d60*/  ULDC UR4, c[0x0][0x600] ;  /* 0x0001800000047ab9 */ /* 0x000fe20000000800 */
[----:B------:R-:W-:Y:S02]  /*5d70*/  ULOP3.LUT UR17, URZ, UR8, URZ, 0x33, !UPT ;  /* 0x000000083f117292 */ /* 0x000fe4000f8e333f */
[----:B------:R-:W-:Y:S01]  /*5d80*/  UIADD3 UR4, UR4, -0x1, URZ ;  /* 0xffffffff04047890 */ /* 0x000fe2000fffe03f */
[----:B0-----:R-:W-:Y:S01]  /*5d90*/  VIADD R3, R3, 0x7f ;  /* 0x0000007f03037836 */ /* 0x001fe20000000000 */
[----:B------:R-:W-:Y:S01]  /*5da0*/  UIADD3 UR13, UR21, UR13, URZ ;  /* 0x0000000d150d7290 */ /* 0x000fe2000fffe03f */
[----:B------:R-:W-:-:S03]  /*5db0*/  ULDC.64 UR22, c[0x0][0x198] ;  /* 0x0000660000167ab9 */ /* 0x000fc60000000a00 */
[----:B------:R-:W-:-:S04]  /*5dc0*/  SHF.R.S32.HI R8, RZ, 0x1f, R3 ;  /* 0x0000001fff087819 */ /* 0x000fc80000011403 */
[----:B------:R-:W-:Y:S01]  /*5dd0*/  LEA.HI R8, R8, R3, RZ, 0x7 ;  /* 0x0000000308087211 */ /* 0x000fe200078f38ff */
[C---:B-1----:R-:W-:Y:S02]  /*5de0*/  IMAD.SHL.U32 R11, R12.reuse, 0x20, RZ ;  /* 0x000000200c0b7824 */ /* 0x042fe400078e00ff */
[----:B------:R-:W-:Y:S01]  /*5df0*/  IMAD.SHL.U32 R12, R12, 0x1000, RZ ;  /* 0x000010000c0c7824 */ /* 0x000fe200078e00ff */
[----:B------:R-:W-:Y:S01]  /*5e00*/  SHF.R.S32.HI R10, RZ, 0x7, R8 ;  /* 0x00000007ff0a7819 */ /* 0x000fe20000011408 */
[----:B------:R-:W-:Y:S01]  /*5e10*/  IMAD.MOV.U32 R3, RZ, RZ, 0x1 ;  /* 0x00000001ff037424 */ /* 0x000fe200078e00ff */
[----:B------:R-:W-:Y:S02]  /*5e20*/  LOP3.LUT R11, R11, 0x20, RZ, 0xc0, !PT ;  /* 0x000000200b0b7812 */ /* 0x000fe400078ec0ff */
[----:B------:R-:W-:Y:S01]  /*5e30*/  LOP3.LUT R12, R12, 0x1000, RZ, 0xc0, !PT ;  /* 0x000010000c0c7812 */ /* 0x000fe200078ec0ff */
[----:B------:R-:W-:-:S07]  /*5e40*/  VIADD R13, R10, 0x1 ;  /* 0x000000010a0d7836 */ /* 0x000fce0000000000 */
.L_x_122:
[----:B------:R-:W-:-:S03]  /*5e50*/  UMOV UR5, 0xffffffff ;  /* 0xffffffff00057882 */ /* 0x000fc60000000000 */
[----:B------:R-:W-:Y:S05]  /*5e60*/  BRA.DIV UR5, `(.L_x_112) ;  /* 0x0000000e05c87947 */ /* 0x000fea000b800000 */
[----:B------:R-:W-:-:S13]  /*5e70*/  ELECT P0, URZ, PT ;  /* 0x00000000003f782f */ /* 0x000fda0003800000 */
.L_x_134:
[----:B------:R-:W0:Y:S01]  /*5e80*/  LDC R7, c[0x0][0x28c] ;  /* 0x0000a300ff077b82 */ /* 0x000e220000000800 */
[----:B------:R-:W-:Y:S01]  /*5e90*/  BSSY B1, `(.L_x_113) ;  /* 0x0000038000017945 */ /* 0x000fe20003800000 */
[----:B0-----:R-:W-:-:S13]  /*5ea0*/  ISETP.LT.OR P0, PT, R7, 0x1, !P0 ;  /* 0x000000010700780c */ /* 0x001fda0004701670 */
[----:B------:R-:W-:Y:S05]  /*5eb0*/  @P0 BRA `(.L_x_114) ;  /* 0x0000000000d40947 */ /* 0x000fea0003800000 */
[----:B------:R-:W-:Y:S02]  /*5ec0*/  IMAD R19, R6, 0x40, R11 ;  /* 0x0000004006137824 */ /* 0x000fe400078e020b */
[----:B------:R-:W-:Y:S02]  /*5ed0*/  IMAD.SHL.U32 R20, R18, 0x80, RZ ;  /* 0x0000008012147824 */ /* 0x000fe400078e00ff */
[----:B------:R-:W-:Y:S02]  /*5ee0*/  IMAD.MOV.U32 R23, RZ, RZ, RZ ;  /* 0x000000ffff177224 */ /* 0x000fe400078e00ff */
[----:B------:R-:W-:Y:S02]  /*5ef0*/  IMAD.MOV.U32 R6, RZ, RZ, R13 ;  /* 0x000000ffff067224 */ /* 0x000fe400078e000d */
[----:B------:R-:W-:Y:S02]  /*5f00*/  IMAD.MOV.U32 R7, RZ, RZ, R3 ;  /* 0x000000ffff077224 */ /* 0x000fe400078e0003 */
[----:B------:R-:W-:-:S07]  /*5f10*/  IMAD.MOV.U32 R9, RZ, RZ, R17 ;  /* 0x000000ffff097224 */ /* 0x000fce00078e0011 */
.L_x_117:
[----:B------:R-:W0:Y:S01]  /*5f20*/  S2R R21, SR_CgaCtaId ;  /* 0x0000000000157919 */ /* 0x000e220000008800 */
[----:B------:R-:W-:Y:S02]  /*5f30*/  MOV R8, 0x400 ;  /* 0x0000040000087802 */ /* 0x000fe40000000f00 */
[----:B------:R-:W-:-:S13]  /*5f40*/  LOP3.LUT P1, RZ, R0, 0x7f, RZ, 0xc0, !PT ;  /* 0x0000007f00ff7812 */ /* 0x000fda000782c0ff */
[----:B------:R-:W1:Y:S01]  /*5f50*/  @!P1 LDC R18, c[0x0][0x500] ;  /* 0x00014000ff129b82 */ /* 0x000e620000000800 */
[----:B0-----:R-:W-:Y:S02]  /*5f60*/  LEA R22, R21, R8, 0x18 ;  /* 0x0000000815167211 */ /* 0x001fe400078ec0ff */
[----:B------:R-:W-:-:S03]  /*5f70*/  SHF.L.U32 R8, R7, 0x1f, RZ ;  /* 0x0000001f07087819 */ /* 0x000fc600000006ff */
[----:B------:R-:W-:-:S04]  /*5f80*/  IMAD R21, R9, 0x8, R22 ;  /* 0x0000000809157824 */ /* 0x000fc800078e0216 */
[----:B------:R-:W0:Y:S02]  /*5f90*/  SYNCS.PHASECHK.TRANS64.TRYWAIT P0, [R21+URZ+0x28], R8 ;  /* 0x00002808150075a7 */ /* 0x000e24000800017f */
[----:B01----:R-:W-:Y:S05]  /*5fa0*/  @!P0 BRA `(.L_x_115) ;  /* 0x0000000c00988947 */ /* 0x003fea0003800000 */
.L_x_135:
[----:B0-----:R-:W-:Y:S01]  /*5fb0*/  PRMT R8, R15, 0x9910, RZ ;  /* 0x000099100f087816 */ /* 0x001fe200000000ff */
[----:B------:R0:W-:Y:S03]  /*5fc0*/  @!P1 SYNCS.ARRIVE.TRANS64 RZ, [R21+URZ], R18 ;  /* 0x0000001215ff99a7 */ /* 0x0001e6000800003f */
[----:B------:R-:W-:-:S13]  /*5fd0*/  ISETP.NE.AND P0, PT, R8, 0x2, PT ;  /* 0x000000020800780c */ /* 0x000fda0003f05270 */
[----:B0-----:R-:W-:Y:S05]  /*5fe0*/  @P0 BRA `(.L_x_116) ;  /* 0x0000000000040947 */ /* 0x001fea0003800000 */
[----:B------:R-:W-:Y:S01]  /*5ff0*/  BPT.TRAP 0x1 ;  /* 0x000000040000795c */ /* 0x000fe20000300000 */
.L_x_116:
[----:B------:R-:W-:Y:S01]  /*6000*/  R2UR UR16, R22 ;  /* 0x00000000161072ca */ /* 0x000fe200000e0000 */
[----:B------:R-:W-:Y:S01]  /*6010*/  IMAD R22, R9, 0x4000, R22 ;  /* 0x0000400009167824 */ /* 0x000fe200078e0216 */
[----:B------:R-:W-:Y:S01]  /*6020*/  R2UR UR9, R21 ;  /* 0x00000000150972ca */ /* 0x000fe200000e0000 */
[C---:B------:R-:W-:Y:S01]  /*6030*/  IMAD R8, R9.reuse, 0x2000, R12 ;  /* 0x0000200009087824 */ /* 0x040fe200078e020c */
[----:B------:R-:W-:Y:S01]  /*6040*/  UIADD3 UR6, UP0, UR22, 0xf0, URZ ;  /* 0x000000f016067890 */ /* 0x000fe2000ff1e03f */
[----:B------:R-:W-:Y:S01]  /*6050*/  VIADD R6, R6, 0xffffffff ;  /* 0xffffffff06067836 */ /* 0x000fe20000000000 */
[----:B------:R-:W-:Y:S01]  /*6060*/  R2UR UR5, R22 ;  /* 0x00000000160572ca */ /* 0x000fe200000e0000 */
[----:B------:R-:W-:Y:S01]  /*6070*/  UIADD3 UR24, UP1, UR22, 0x1f0, URZ ;  /* 0x000001f016187890 */ /* 0x000fe2000ff3e03f */
[----:B------:R-:W-:Y:S01]  /*6080*/  R2UR UR8, R8 ;  /* 0x00000000080872ca */ /* 0x000fe200000e0000 */
[----:B------:R-:W-:Y:S01]  /*6090*/  UIADD3.X UR7, URZ, UR23, URZ, UP0, !UPT ;  /* 0x000000173f077290 */ /* 0x000fe200087fe43f */
[----:B------:R-:W-:Y:S01]  /*60a0*/  R2UR UR11, R20 ;  /* 0x00000000140b72ca */ /* 0x000fe200000e0000 */
[----:B------:R-:W-:Y:S01]  /*60b0*/  VIADD R9, R9, 0x1 ;  /* 0x0000000109097836 */ /* 0x000fe20000000000 */
[----:B------:R-:W-:Y:S01]  /*60c0*/  R2UR UR10, R23 ;  /* 0x00000000170a72ca */ /* 0x000fe200000e0000 */
[----:B------:R-:W-:Y:S01]  /*60d0*/  UIADD3.X UR25, URZ, UR23, URZ, UP1, !UPT ;  /* 0x000000173f197290 */ /* 0x000fe20008ffe43f */
[----:B------:R-:W-:Y:S01]  /*60e0*/  R2UR UR12, R16 ;  /* 0x00000000100c72ca */ /* 0x000fe200000e0000 */
[----:B------:R-:W-:Y:S01]  /*60f0*/  UMOV UR14, 0x0 ;  /* 0x00000000000e7882 */ /* 0x000fe20000000000 */
[----:B------:R-:W-:Y:S01]  /*6100*/  R2UR UR19, R19 ;  /* 0x00000000131372ca */ /* 0x000fe200000e0000 */
[----:B------:R-:W-:Y:S01]  /*6110*/  UMOV UR15, 0x10000000 ;  /* 0x10000000000f7882 */ /* 0x000fe20000000000 */
[----:B------:R-:W-:Y:S01]  /*6120*/  ISETP.GT.AND P1, PT, R6, 0x1, PT ;  /* 0x000000010600780c */ /* 0x000fe20003f24270 */
[----:B------:R-:W-:Y:S01]  /*6130*/  UIADD3 UR5, UR5, 0x100, URZ ;  /* 0x0000010005057890 */ /* 0x000fe2000fffe03f */
[----:B------:R-:W-:Y:S01]  /*6140*/  ISETP.NE.AND P0, PT, R9, 0x5, PT ;  /* 0x000000050900780c */ /* 0x000fe20003f05270 */
[----:B------:R-:W-:Y:S01]  /*6150*/  UIADD3 UR16, UR16, 0x14100, UR8 ;  /* 0x0001410010107890 */ /* 0x000fe2000fffe008 */
[----:B------:R-:W-:Y:S01]  /*6160*/  VIADD R23, R23, 0x80 ;  /* 0x0000008017177836 */ /* 0x000fe20000000000 */
[----:B------:R-:W-:Y:S01]  /*6170*/  UMOV UR26, 0x30000 ;  /* 0x00030000001a7882 */ /* 0x000fe20000000000 */
[----:B------:R-:W-:-:S02]  /*6180*/  SEL R8, RZ, 0x1, P0 ;  /* 0x00000001ff087807 */ /* 0x000fc40000000000 */
[----:B------:R-:W-:Y:S01]  /*6190*/  UMOV UR8, UR5 ;  /* 0x0000000500087c82 */ /* 0x000fe20008000000 */
[----:B------:R-:W-:Y:S01]  /*61a0*/  SEL R9, R9, RZ, P0 ;  /* 0x000000ff09097207 */ /* 0x000fe20000000000 */
[----:B------:R0:W-:Y:S01]  /*61b0*/  UTMALDG.3D [UR8], [UR6], desc[UR14] ;  /* 0x00000e08060075b4 */ /* 0x0001e20008011000 */
[----:B------:R-:W-:Y:S01]  /*61c0*/  LOP3.LUT R7, R7, R8, RZ, 0x3c, !PT ;  /* 0x0000000807077212 */ /* 0x000fe200078e3cff */
[----:B0-----:R-:W-:Y:S01]  /*61d0*/  UMOV UR11, UR19 ;  /* 0x00000013000b7c82 */ /* 0x001fe20008000000 */
[----:B------:R-:W-:Y:S02]  /*61e0*/  UMOV UR8, UR16 ;  /* 0x0000001000087c82 */ /* 0x000fe40008000000 */
[----:B------:R0:W-:Y:S02]  /*61f0*/  UTMALDG.3D.MULTICAST [UR8], [UR24], UR26, desc[UR14] ;  /* 0x00000e08180073b4 */ /* 0x0001e4000801181a */
[----:B0-----:R-:W-:Y:S05]  /*6200*/  @P1 BRA `(.L_x_117) ;  /* 0xfffffffc00441947 */ /* 0x001fea000383ffff */
.L_x_114:
[----:B------:R-:W-:Y:S05]  /*6210*/  BSYNC B1 ;  /* 0x0000000000017941 */ /* 0x000fea0003800000 */
.L_x_113:
[----:B------:R-:W-:Y:S01]  /*6220*/  LOP3.LUT P1, RZ, R14, 0xff, RZ, 0xc0, !PT ;  /* 0x000000ff0eff7812 */ /* 0x000fe2000782c0ff */
[C---:B------:R-:W-:Y:S01]  /*6230*/  IMAD.IADD R17, R10.reuse, 0x1, R17 ;  /* 0x000000010a117824 */ /* 0x040fe200078e0211 */
[----:B------:R-:W-:Y:S01]  /*6240*/  ULDC.64 UR6, c[0x0][0x650] ;  /* 0x0001940000067ab9 */ /* 0x000fe20000000a00 */
[C---:B------:R-:W-:Y:S01]  /*6250*/  ISETP.GE.U32.AND P2, PT, R10.reuse, 0x5, PT ;  /* 0x000000050a00780c */ /* 0x040fe20003f46070 */
[----:B------:R-:W-:Y:S01]  /*6260*/  BSSY B1, `(.L_x_118) ;  /* 0x000006a000017945 */ /* 0x000fe20003800000 */
[----:B------:R-:W-:Y:S01]  /*6270*/  IMAD.MOV.U32 R18, RZ, RZ, -0x1 ;  /* 0xffffffffff127424 */ /* 0x000fe200078e00ff */
[----:B------:R-:W-:Y:S01]  /*6280*/  ISETP.GT.U32.AND P0, PT, R17, 0x4, PT ;  /* 0x000000041100780c */ /* 0x000fe20003f04070 */
[----:B------:R-:W-:Y:S01]  /*6290*/  IMAD.MOV.U32 R16, RZ, RZ, -0x1 ;  /* 0xffffffffff107424 */ /* 0x000fe200078e00ff */
[----:B------:R-:W-:Y:S02]  /*62a0*/  PRMT R14, RZ, 0x7610, R14 ;  /* 0x00007610ff0e7816 */ /* 0x000fe4000000000e */
[----:B------:R-:W-:-:S03]  /*62b0*/  ISETP.LT.U32.AND P0, PT, R10, 0x5, P0 ;  /* 0x000000050a00780c */ /* 0x000fc60000701070 */
[----:B------:R-:W0:Y:S01]  /*62c0*/  @P1 S2R R7, SR_CgaCtaId ;  /* 0x0000000000071919 */ /* 0x000e220000008800 */
[----:B------:R-:W-:-:S04]  /*62d0*/  @P1 MOV R6, 0x400 ;  /* 0x0000040000061802 */ /* 0x000fc80000000f00 */
[----:B0-----:R-:W-:Y:S01]  /*62e0*/  @P1 LEA R8, R7, R6, 0x18 ;  /* 0x0000000607081211 */ /* 0x001fe200078ec0ff */
[----:B------:R-:W-:Y:S01]  /*62f0*/  IMAD.WIDE.U32 R6, R17, -0x33333333, RZ ;  /* 0xcccccccd11067825 */ /* 0x000fe200078e00ff */
[----:B------:R-:W-:Y:S02]  /*6300*/  SEL R6, RZ, 0x1, !P0 ;  /* 0x00000001ff067807 */ /* 0x000fe40004000000 */
[----:B------:R0:W-:Y:S01]  /*6310*/  @P1 SYNCS.ARRIVE.TRANS64.A1T0 RZ, [R8+URZ+0x68], RZ ;  /* 0x000068ff08ff19a7 */ /* 0x0001e2000810003f */
[----:B------:R-:W-:Y:S02]  /*6320*/  IADD3 R4, P1, R4, UR20, RZ ;  /* 0x0000001404047c10 */ /* 0x000fe4000ff3e0ff */
[----:B------:R-:W-:Y:S01]  /*6330*/  LOP3.LUT R3, R3, R6, RZ, 0x3c, !PT ;  /* 0x0000000603037212 */ /* 0x000fe200078e3cff */
[----:B------:R-:W-:Y:S01]  /*6340*/  IMAD.MOV.U32 R6, RZ, RZ, -0x1 ;  /* 0xffffffffff067424 */ /* 0x000fe200078e00ff */
[----:B------:R-:W-:Y:S02]  /*6350*/  IADD3.X R5, R5, UR13, RZ, P1, !PT ;  /* 0x0000000d05057c10 */ /* 0x000fe40008ffe4ff */
[----:B------:R-:W-:-:S02]  /*6360*/  ISETP.GE.U32.AND P0, PT, R4, UR6, PT ;  /* 0x0000000604007c0c */ /* 0x000fc4000bf06070 */
[----:B0-----:R-:W-:Y:S02]  /*6370*/  SHF.R.U32.HI R8, RZ, 0x2, R7 ;  /* 0x00000002ff087819 */ /* 0x001fe40000011607 */
[----:B------:R-:W-:Y:S02]  /*6380*/  ISETP.GE.U32.AND.EX P0, PT, R5, UR7, PT, P0 ;  /* 0x0000000705007c0c */ /* 0x000fe4000bf06100 */
[----:B------:R-:W-:Y:S01]  /*6390*/  @P2 LOP3.LUT R3, R3, 0x1, R8, 0x78, !PT ;  /* 0x0000000103032812 */ /* 0x000fe200078e7808 */
[----:B------:R-:W-:Y:S01]  /*63a0*/  IMAD R17, R8, -0x5, R17 ;  /* 0xfffffffb08117824 */ /* 0x000fe200078e0211 */
[----:B------:R-:W-:-:S09]  /*63b0*/  PRMT R7, RZ, 0x7610, R7 ;  /* 0x00007610ff077816 */ /* 0x000fd20000000007 */
[----:B------:R-:W-:Y:S05]  /*63c0*/  @P0 BRA `(.L_x_119) ;  /* 0x00000004004c0947 */ /* 0x000fea0003800000 */
[----:B------:R-:W0:Y:S01]  /*63d0*/  S2R R18, SR_CTAID.X ;  /* 0x0000000000127919 */ /* 0x000e220000002500 */
[----:B------:R-:W-:Y:S01]  /*63e0*/  ULDC.64 UR6, c[0x0][0x628] ;  /* 0x00018a0000067ab9 */ /* 0x000fe20000000a00 */
[----:B------:R-:W-:Y:S01]  /*63f0*/  ULDC UR8, c[0x0][0x630] ;  /* 0x00018c0000087ab9 */ /* 0x000fe20000000800 */
[----:B------:R-:W-:Y:S01]  /*6400*/  ISETP.NE.U32.AND P0, PT, RZ, UR6, PT ;  /* 0x00000006ff007c0c */ /* 0x000fe2000bf05070 */
[----:B------:R-:W1:Y:S01]  /*6410*/  S2R R19, SR_CTAID.Y ;  /* 0x0000000000137919 */ /* 0x000e620000002600 */
[----:B------:R-:W-:Y:S01]  /*6420*/  ULDC UR9, c[0x0][0x150] ;  /* 0x0000540000097ab9 */ /* 0x000fe20000000800 */
[----:B------:R-:W-:Y:S01]  /*6430*/  IMAD.MOV.U32 R6, RZ, RZ, R4 ;  /* 0x000000ffff067224 */ /* 0x000fe200078e0004 */
[----:B------:R-:W-:Y:S01]  /*6440*/  ISETP.NE.AND.EX P0, PT, RZ, UR7, PT, P0 ;  /* 0x00000007ff007c0c */ /* 0x000fe2000bf05300 */
[----:B------:R-:W-:Y:S01]  /*6450*/  IMAD.MOV.U32 R7, RZ, RZ, R5 ;  /* 0x000000ffff077224 */ /* 0x000fe200078e0005 */
[----:B0-----:R-:W-:-:S11]  /*6460*/  I2FP.F32.U32 R20, R18 ;  /* 0x0000001200147245 */ /* 0x001fd60000201000 */
[----:B------:R-:W-:Y:S05]  /*6470*/  @!P0 BRA `(.L_x_120) ;  /* 0x0000000000288947 */ /* 0x000fea0003800000 */
[----:B------:R-:W-:Y:S02]  /*6480*/  ULDC UR5, c[0x0][0x634] ;  /* 0x00018d0000057ab9 */ /* 0x000fe40000000800 */
[----:B------:R-:W-:-:S05]  /*6490*/  IADD3 R7, P0, R4, UR5, RZ ;  /* 0x0000000504077c10 */ /* 0x000fca000ff1e0ff */
[----:B------:R-:W-:-:S04]  /*64a0*/  IMAD.X R21, RZ, RZ, R5, P0 ;  /* 0x000000ffff157224 */ /* 0x000fc800000e0605 */
[----:B------:R-:W-:-:S04]  /*64b0*/  IMAD.WIDE.U32 R8, R21, UR6, RZ ;  /* 0x0000000615087c25 */ /* 0x000fc8000f8e00ff */
[----:B------:R-:W-:-:S04]  /*64c0*/  IMAD.WIDE.U32 R8, P0, R7, UR7, R8 ;  /* 0x0000000707087c25 */ /* 0x000fc8000f800008 */
[----:B------:R-:W-:-:S04]  /*64d0*/  IMAD.WIDE.U32 R6, R7, UR6, RZ ;  /* 0x0000000607067c25 */ /* 0x000fc8000f8e00ff */
[----:B------:R-:W-:Y:S01]  /*64e0*/  IMAD.MOV.U32 R6, RZ, RZ, R9 ;  /* 0x000000ffff067224 */ /* 0x000fe200078e0009 */
[----:B------:R-:W-:Y:S01]  /*64f0*/  IADD3 RZ, P1, R7, R8, RZ ;  /* 0x0000000807ff7210 */ /* 0x000fe20007f3e0ff */
[----:B------:R-:W-:-:S04]  /*6500*/  IMAD.X R7, RZ, RZ, RZ, P0 ;  /* 0x000000ffff077224 */ /* 0x000fc800000e06ff */
[----:B------:R-:W-:-:S08]  /*6510*/  IMAD.WIDE.U32.X R6, R21, UR7, R6, P1 ;  /* 0x0000000715067c25 */ /* 0x000fd000088e0406 */
.L_x_120:
[--C-:B------:R-:W-:Y:S01]  /*6520*/  SHF.R.U64 R16, R6, UR8, R7.reuse ;  /* 0x0000000806107c19 */ /* 0x100fe20008001207 */
[----:B------:R-:W-:Y:S01]  /*6530*/  FMUL R20, R20, UR9 ;  /* 0x0000000914147c20 */ /* 0x000fe20008400000 */
[----:B------:R-:W0:Y:S01]  /*6540*/  LDC R21, c[0x0][0x144] ;  /* 0x00005100ff157b82 */ /* 0x000e220000000800 */
[----:B-1----:R-:W-:Y:S01]  /*6550*/  I2FP.F32.U32 R8, R19 ;  /* 0x0000001300087245 */ /* 0x002fe20000201000 */
[----:B------:R-:W-:Y:S01]  /*6560*/  ULDC UR5, c[0x0][0x154] ;  /* 0x0000550000057ab9 */ /* 0x000fe20000000800 */
[----:B------:R-:W-:Y:S01]  /*6570*/  SHF.R.U32.HI R6, RZ, UR8, R7 ;  /* 0x00000008ff067c19 */ /* 0x000fe20008011607 */
[----:B------:R-:W-:Y:S01]  /*6580*/  ULDC.64 UR6, c[0x0][0x620] ;  /* 0x0001880000067ab9 */ /* 0x000fe20000000a00 */
[----:B------:R-:W-:Y:S01]  /*6590*/  IADD3 R7, P0, RZ, -R16, RZ ;  /* 0x80000010ff077210 */ /* 0x000fe20007f1e0ff */
[----:B------:R-:W1:Y:S01]  /*65a0*/  F2I.U32.TRUNC.NTZ R20, R20 ;  /* 0x0000001400147305 */ /* 0x000e62000020f000 */
[----:B------:R-:W-:Y:S01]  /*65b0*/  FMUL R8, R8, UR5 ;  /* 0x0000000508087c20 */ /* 0x000fe20008400000 */
[----:B------:R-:W2:Y:S01]  /*65c0*/  LDC R22, c[0x0][0x148] ;  /* 0x00005200ff167b82 */ /* 0x000ea20000000800 */
[----:B------:R-:W-:Y:S01]  /*65d0*/  ULDC UR5, c[0x0][0x618] ;  /* 0x0001860000057ab9 */ /* 0x000fe20000000800 */
[----:B------:R-:W-:-:S04]  /*65e0*/  IMAD.X R6, RZ, RZ, ~R6, P0 ;  /* 0x000000ffff067224 */ /* 0x000fc800000e0e06 */
[----:B------:R-:W-:Y:S01]  /*65f0*/  IMAD R6, R6, UR6, RZ ;  /* 0x0000000606067c24 */ /* 0x000fe2000f8e02ff */
[----:B------:R-:W3:Y:S03]  /*6600*/  F2I.U32.TRUNC.NTZ R8, R8 ;  /* 0x0000000800087305 */ /* 0x000ee6000020f000 */
[C---:B------:R-:W-:Y:S02]  /*6610*/  IMAD R9, R7.reuse, UR7, R6 ;  /* 0x0000000707097c24 */ /* 0x040fe4000f8e0206 */
[----:B------:R-:W-:Y:S01]  /*6620*/  IMAD.WIDE.U32 R6, R7, UR6, R4 ;  /* 0x0000000607067c25 */ /* 0x000fe2000f8e0004 */
[----:B------:R-:W-:Y:S02]  /*6630*/  ULDC.64 UR6, c[0x0][0x640] ;  /* 0x0001900000067ab9 */ /* 0x000fe40000000a00 */
[----:B------:R-:W-:Y:S01]  /*6640*/  ISETP.NE.U32.AND P0, PT, RZ, UR6, PT ;  /* 0x00000006ff007c0c */ /* 0x000fe2000bf05070 */
[----:B-1----:R-:W-:-:S02]  /*6650*/  IMAD.MOV R20, RZ, RZ, -R20 ;  /* 0x000000ffff147224 */ /* 0x002fc400078e0a14 */
[----:B------:R-:W-:Y:S01]  /*6660*/  IMAD.IADD R7, R7, 0x1, R9 ;  /* 0x0000000107077824 */ /* 0x000fe200078e0209 */
[----:B------:R-:W-:Y:S01]  /*6670*/  ISETP.NE.AND.EX P0, PT, RZ, UR7, PT, P0 ;  /* 0x00000007ff007c0c */ /* 0x000fe2000bf05300 */
[----:B0-----:R-:W-:-:S03]  /*6680*/  IMAD R18, R21, R20, R18 ;  /* 0x0000001415127224 */ /* 0x001fc600078e0212 */
[--C-:B------:R-:W-:Y:S01]  /*6690*/  SHF.R.U64 R20, R6, UR5, R7.reuse ;  /* 0x0000000506147c19 */ /* 0x100fe20008001207 */
[----:B---3--:R-:W-:Y:S01]  /*66a0*/  IMAD.MOV R6, RZ, RZ, -R8 ;  /* 0x000000ffff067224 */ /* 0x008fe200078e0a08 */
[----:B------:R-:W-:Y:S01]  /*66b0*/  SHF.R.U32.HI R7, RZ, UR5, R7 ;  /* 0x00000005ff077c19 */ /* 0x000fe20008011607 */
[----:B------:R-:W-:Y:S02]  /*66c0*/  ULDC UR5, c[0x0][0x608] ;  /* 0x0001820000057ab9 */ /* 0x000fe40000000800 */
[----:B--2---:R-:W-:Y:S01]  /*66d0*/  @P4 IMAD R18, R22, R6, R19 ;  /* 0x0000000616124224 */ /* 0x004fe200078e0213 */
[--C-:B------:R-:W-:Y:S02]  /*66e0*/  SHF.R.U64 R22, R20, UR5, R7.reuse ;  /* 0x0000000514167c19 */ /* 0x100fe40008001207 */
[----:B------:R-:W-:Y:S01]  /*66f0*/  SHF.R.U32.HI R7, RZ, UR5, R7 ;  /* 0x00000005ff077c19 */ /* 0x000fe20008011607 */
[----:B------:R-:W-:-:S03]  /*6700*/  ULDC UR5, c[0x0][0x658] ;  /* 0x0001960000057ab9 */ /* 0x000fc60000000800 */
[--C-:B------:R-:W-:Y:S02]  /*6710*/  SHF.R.U64 R19, R22, UR5, R7.reuse ;  /* 0x0000000516137c19 */ /* 0x100fe40008001207 */
[----:B------:R-:W-:-:S03]  /*6720*/  SHF.R.U32.HI R21, RZ, UR5, R7 ;  /* 0x00000005ff157c19 */ /* 0x000fc60008011607 */
[----:B------:R-:W-:Y:S02]  /*6730*/  IMAD.MOV.U32 R8, RZ, RZ, R19 ;  /* 0x000000ffff087224 */ /* 0x000fe400078e0013 */
[----:B------:R-:W-:Y:S01]  /*6740*/  IMAD.MOV.U32 R7, RZ, RZ, R21 ;  /* 0x000000ffff077224 */ /* 0x000fe200078e0015 */
[----:B------:R-:W-:Y:S06]  /*6750*/  @!P0 BRA `(.L_x_121) ;  /* 0x00000000002c8947 */ /* 0x000fec0003800000 */
        /* <DEDUP_REMOVED lines=9> */
[----:B------:R-:W-:-:S04]  /*67f0*/  IMAD.WIDE.U32.X R6, R21, UR7, R6, P1 ;  /* 0x0000000715067c25 */ /* 0x000fc800088e0406 */
[----:B------:R-:W-:-:S07]  /*6800*/  IMAD.MOV.U32 R8, RZ, RZ, R6 ;  /* 0x000000ffff087224 */ /* 0x000fce00078e0006 */
.L_x_121:
[----:B------:R-:W-:Y:S01]  /*6810*/  ULDC UR5, c[0x0][0x648] ;  /* 0x0001920000057ab9 */ /* 0x000fe20000000800 */
[----:B------:R-:W-:Y:S01]  /*6820*/  LOP3.LUT R6, R22, UR17, RZ, 0xc0, !PT ;  /* 0x0000001116067c12 */ /* 0x000fe2000f8ec0ff */
[----:B------:R-:W-:Y:S01]  /*6830*/  ULDC UR6, c[0x0][0x610] ;  /* 0x0001840000067ab9 */ /* 0x000fe20000000800 */
[----:B------:R-:W-:Y:S01]  /*6840*/  SHF.R.U64 R7, R8, UR5, R7 ;  /* 0x0000000508077c19 */ /* 0x000fe20008001207 */
[----:B------:R-:W-:Y:S01]  /*6850*/  ULDC UR5, c[0x0][0x638] ;  /* 0x00018e0000057ab9 */ /* 0x000fe20000000800 */
[----:B------:R-:W-:-:S03]  /*6860*/  LOP3.LUT R20, R20, UR4, RZ, 0xc0, !PT ;  /* 0x0000000414147c12 */ /* 0x000fc6000f8ec0ff */
[----:B------:R-:W-:Y:S02]  /*6870*/  IMAD.MOV R8, RZ, RZ, -R7 ;  /* 0x000000ffff087224 */ /* 0x000fe400078e0a07 */
[----:B------:R-:W-:Y:S02]  /*6880*/  IMAD R7, R7, UR18, R6 ;  /* 0x0000001207077c24 */ /* 0x000fe4000f8e0206 */
[----:B------:R-:W-:Y:S01]  /*6890*/  IMAD R19, R8, UR5, R19 ;  /* 0x0000000508137c24 */ /* 0x000fe2000f8e0213 */
[----:B------:R-:W-:Y:S01]  /*68a0*/  ULDC UR5, c[0x0][0x600] ;  /* 0x0001800000057ab9 */ /* 0x000fe20000000800 */
[----:B------:R-:W-:Y:S02]  /*68b0*/  IMAD R18, R7, UR6, R18 ;  /* 0x0000000607127c24 */ /* 0x000fe4000f8e0212 */
[----:B------:R-:W-:Y:S02]  /*68c0*/  IMAD R19, R19, UR5, R20 ;  /* 0x0000000513137c24 */ /* 0x000fe4000f8e0214 */
[----:B------:R-:W-:-:S03]  /*68d0*/  IMAD.MOV.U32 R7, RZ, RZ, 0x1 ;  /* 0x00000001ff077424 */ /* 0x000fc600078e00ff */
[----:B------:R-:W-:Y:S02]  /*68e0*/  SEL R6, R19, R18, !P4 ;  /* 0x0000001213067207 */ /* 0x000fe40006000000 */
[----:B------:R-:W-:-:S07]  /*68f0*/  SEL R18, R18, R19, !P4 ;  /* 0x0000001312127207 */ /* 0x000fce0006000000 */
.L_x_119:
[----:B------:R-:W-:Y:S05]  /*6900*/  BSYNC B1 ;  /* 0x0000000000017941 */ /* 0x000fea0003800000 */
.L_x_118:
[----:B------:R-:W-:-:S13]  /*6910*/  LOP3.LUT P0, RZ, R7, 0xff, RZ, 0xc0, !PT ;  /* 0x000000ff07ff7812 */ /* 0x000fda000780c0ff */
[----:B------:R-:W-:Y:S05]  /*6920*/  @P0 BRA `(.L_x_122) ;  /* 0xfffffff400480947 */ /* 0x000fea000383ffff */
[----:B------:R-:W-:Y:S05]  /*6930*/  BSYNC B0 ;  /* 0x0000000000007941 */ /* 0x000fea0003800000 */
.L_x_111:
[----:B------:R-:W-:-:S03]  /*6940*/  UMOV UR5, 0xffffffff ;  /* 0xffffffff00057882 */ /* 0x000fc60000000000 */
[----:B------:R-:W-:Y:S05]  /*6950*/  BRA.DIV UR5, `(.L_x_123) ;  /* 0x0000000605407947 */ /* 0x000fea000b800000 */
[----:B------:R-:W-:-:S13]  /*6960*/  ELECT P0, URZ, PT ;  /* 0x00000000003f782f */ /* 0x000fda0003800000 */
.L_x_138:
[----:B------:R-:W-:Y:S04]  /*6970*/  BSSY B0, `(.L_x_124) ;  /* 0x0000034000007945 */ /* 0x000fe80003800000 */
[----:B------:R-:W-:Y:S05]  /*6980*/  @!P0 BRA `(.L_x_125) ;  /* 0x0000000000c88947 */ /* 0x000fea0003800000 */
[----:B------:R-:W-:-:S04]  /*6990*/  LOP3.LUT R2, R2, 0x2, RZ, 0xfc, !PT ;  /* 0x0000000202027812 */ /* 0x000fc800078efcff */
[----:B------:R-:W-:-:S13]  /*69a0*/  ISETP.NE.AND P0, PT, R2, 0x3, PT ;  /* 0x000000030200780c */ /* 0x000fda0003f05270 */
[----:B------:R-:W-:Y:S05]  /*69b0*/  @!P0 BRA `(.L_x_126) ;  /* 0x0000000000048947 */ /* 0x000fea0003800000 */
[----:B------:R-:W-:Y:S01]  /*69c0*/  BPT.TRAP 0x1 ;  /* 0x000000040000795c */ /* 0x000fe20000300000 */
.L_x_126:
[----:B------:R-:W0:Y:S01]  /*69d0*/  S2R R5, SR_CgaCtaId ;  /* 0x0000000000057919 */ /* 0x000e220000008800 */
[----:B------:R-:W-:Y:S02]  /*69e0*/  MOV R0, 0x400 ;  /* 0x0000040000007802 */ /* 0x000fe40000000f00 */
[----:B------:R-:W-:Y:S02]  /*69f0*/  SHF.L.U32 R4, R3, 0x1f, RZ ;  /* 0x0000001f03047819 */ /* 0x000fe400000006ff */
[----:B0-----:R-:W-:-:S05]  /*6a00*/  LEA R0, R5, R0, 0x18 ;  /* 0x0000000005007211 */ /* 0x001fca00078ec0ff */
[----:B------:R-:W-:-:S04]  /*6a10*/  VIADD R0, R0, 0x28 ;  /* 0x0000002800007836 */ /* 0x000fc80000000000 */
[C---:B------:R-:W-:Y:S02]  /*6a20*/  IMAD R7, R17.reuse, 0x8, R0 ;  /* 0x0000000811077824 */ /* 0x040fe400078e0200 */
[----:B------:R-:W-:Y:S02]  /*6a30*/  VIADD R17, R17, 0x1 ;  /* 0x0000000111117836 */ /* 0x000fe40000000000 */
[----:B------:R-:W0:Y:S03]  /*6a40*/  SYNCS.PHASECHK.TRANS64.TRYWAIT P0, [R7+URZ], R4 ;  /* 0x00000004070075a7 */ /* 0x000e26000800017f */
[----:B------:R-:W-:-:S04]  /*6a50*/  ISETP.NE.AND P1, PT, R17, 0x5, PT ;  /* 0x000000051100780c */ /* 0x000fc80003f25270 */
[----:B------:R-:W-:Y:S02]  /*6a60*/  SEL R2, RZ, 0x1, P1 ;  /* 0x00000001ff027807 */ /* 0x000fe40000800000 */
[----:B------:R-:W-:Y:S02]  /*6a70*/  SEL R17, R17, RZ, P1 ;  /* 0x000000ff11117207 */ /* 0x000fe40000800000 */
[----:B------:R-:W-:-:S03]  /*6a80*/  LOP3.LUT R6, R3, R2, RZ, 0x3c, !PT ;  /* 0x0000000203067212 */ /* 0x000fc600078e3cff */
[----:B------:R-:W-:Y:S01]  /*6a90*/  IMAD R8, R17, 0x8, R0 ;  /* 0x0000000811087824 */ /* 0x000fe200078e0200 */
[----:B------:R-:W-:Y:S01]  /*6aa0*/  SHF.L.U32 R5, R6, 0x1f, RZ ;  /* 0x0000001f06057819 */ /* 0x000fe200000006ff */
[----:B0-----:R-:W-:Y:S06]  /*6ab0*/  @!P0 BRA `(.L_x_127) ;  /* 0x0000000400088947 */ /* 0x001fec0003800000 */
.L_x_139:
[----:B------:R-:W1:Y:S01]  /*6ac0*/  SYNCS.PHASECHK.TRANS64.TRYWAIT P0, [R8+URZ], R5 ;  /* 0x00000005080075a7 */ /* 0x000e62000800017f */
[----:B------:R-:W-:-:S05]  /*6ad0*/  VIADD R2, R17, 0x1 ;  /* 0x0000000111027836 */ /* 0x000fca0000000000 */
[----:B------:R-:W-:-:S04]  /*6ae0*/  ISETP.NE.AND P1, PT, R2, 0x5, PT ;  /* 0x000000050200780c */ /* 0x000fc80003f25270 */
[----:B------:R-:W-:Y:S02]  /*6af0*/  SEL R3, RZ, 0x1, P1 ;  /* 0x00000001ff037807 */ /* 0x000fe40000800000 */
[----:B0-----:R-:W-:Y:S02]  /*6b00*/  SEL R7, R2, RZ, P1 ;  /* 0x000000ff02077207 */ /* 0x001fe40000800000 */
[----:B------:R-:W-:-:S03]  /*6b10*/  LOP3.LUT R6, R6, R3, RZ, 0x3c, !PT ;  /* 0x0000000306067212 */ /* 0x000fc600078e3cff */
[----:B------:R-:W-:Y:S01]  /*6b20*/  IMAD R9, R7, 0x8, R0 ;  /* 0x0000000807097824 */ /* 0x000fe200078e0200 */
[----:B------:R-:W-:Y:S01]  /*6b30*/  SHF.L.U32 R4, R6, 0x1f, RZ ;  /* 0x0000001f06047819 */ /* 0x000fe200000006ff */
[----:B-1----:R-:W-:Y:S06]  /*6b40*/  @!P0 BRA `(.L_x_128) ;  /* 0x0000000000f88947 */ /* 0x002fec0003800000 */
.L_x_140:
[----:B------:R-:W1:Y:S01]  /*6b50*/  SYNCS.PHASECHK.TRANS64.TRYWAIT P0, [R9+URZ], R4 ;  /* 0x00000004090075a7 */ /* 0x000e62000800017f */
[----:B------:R-:W-:-:S05]  /*6b60*/  VIADD R2, R7, 0x1 ;  /* 0x0000000107027836 */ /* 0x000fca0000000000 */
[----:B------:R-:W-:-:S04]  /*6b70*/  ISETP.NE.AND P1, PT, R2, 0x5, PT ;  /* 0x000000050200780c */ /* 0x000fc80003f25270 */
[----:B------:R-:W-:Y:S02]  /*6b80*/  SEL R3, RZ, 0x1, P1 ;  /* 0x00000001ff037807 */ /* 0x000fe40000800000 */
[----:B------:R-:W-:Y:S02]  /*6b90*/  SEL R7, R2, RZ, P1 ;  /* 0x000000ff02077207 */ /* 0x000fe40000800000 */
[----:B------:R-:W-:-:S03]  /*6ba0*/  LOP3.LUT R11, R6, R3, RZ, 0x3c, !PT ;  /* 0x00000003060b7212 */ /* 0x000fc600078e3cff */
[----:B------:R-:W-:Y:S01]  /*6bb0*/  IMAD R6, R7, 0x8, R0 ;  /* 0x0000000807067824 */ /* 0x000fe200078e0200 */
[----:B0-----:R-:W-:Y:S01]  /*6bc0*/  SHF.L.U32 R5, R11, 0x1f, RZ ;  /* 0x0000001f0b057819 */ /* 0x001fe200000006ff */
[----:B-1----:R-:W-:Y:S06]  /*6bd0*/  @!P0 BRA `(.L_x_129) ;  /* 0x0000000000e88947 */ /* 0x002fec0003800000 */
.L_x_141:
[----:B------:R-:W1:Y:S01]  /*6be0*/  SYNCS.PHASECHK.TRANS64.TRYWAIT P0, [R6+URZ], R5 ;  /* 0x00000005060075a7 */ /* 0x000e62000800017f */
[----:B------:R-:W-:-:S05]  /*6bf0*/  VIADD R2, R7, 0x1 ;  /* 0x0000000107027836 */ /* 0x000fca0000000000 */
[----:B------:R-:W-:-:S04]  /*6c00*/  ISETP.NE.AND P1, PT, R2, 0x5, PT ;  /* 0x000000050200780c */ /* 0x000fc80003f25270 */
[----:B0-----:R-:W-:Y:S02]  /*6c10*/  SEL R4, RZ, 0x1, P1 ;  /* 0x00000001ff047807 */ /* 0x001fe40000800000 */
[----:B------:R-:W-:Y:S02]  /*6c20*/  SEL R3, R2, RZ, P1 ;  /* 0x000000ff02037207 */ /* 0x000fe40000800000 */
[----:B------:R-:W-:Y:S01]  /*6c30*/  LOP3.LUT R4, R11, R4, RZ, 0x3c, !PT ;  /* 0x000000040b047212 */ /* 0x000fe200078e3cff */
[----:B-1----:R-:W-:Y:S06]  /*6c40*/  @!P0 BRA `(.L_x_130) ;  /* 0x0000000000e08947 */ /* 0x002fec0003800000 */
.L_x_142:
[----:B------:R-:W-:Y:S01]  /*6c50*/  IMAD R3, R3, 0x8, R0 ;  /* 0x0000000803037824 */ /* 0x000fe200078e0200 */
[----:B------:R-:W-:-:S07]  /*6c60*/  SHF.L.U32 R0, R4, 0x1f, RZ ;  /* 0x0000001f04007819 */ /* 0x000fce00000006ff */
.L_x_131:
[----:B-1----:R1:W2:Y:S02]  /*6c70*/  SYNCS.PHASECHK.TRANS64.TRYWAIT P0, [R3+URZ], R0 ;  /* 0x00000000030075a7 */ /* 0x0022a4000800017f */
[----:B--2---:R-:W-:Y:S05]  /*6c80*/  @!P0 NANOSLEEP.SYNCS 0x989680 ;  /* 0x009896800000895d */ /* 0x004fea0003900000 */
[----:B------:R-:W2:Y:S02]  /*6c90*/  @!P0 SYNCS.PHASECHK.TRANS64 P0, [R3+URZ], R0 ;  /* 0x00000000030085a7 */ /* 0x000ea4000800007f */
[----:B--2---:R-:W-:Y:S05]  /*6ca0*/  @!P0 BRA `(.L_x_131) ;  /* 0xfffffffc00f08947 */ /* 0x004fea000383ffff */
.L_x_125:
[----:B------:R-:W-:Y:S05]  /*6cb0*/  BSYNC B0 ;  /* 0x0000000000007941 */ /* 0x000fea0003800000 */
.L_x_124:
[----:B------:R-:W-:Y:S05]  /*6cc0*/  EXIT ;  /* 0x000000000000794d */ /* 0x000fea0003800000 */
.L_x_21:
[----:B-1----:R-:W-:-:S04]  /*6cd0*/  IMAD.U32 R9, RZ, RZ, UR6 ;  /* 0x00000006ff097e24 */ /* 0x002fc8000f8e00ff */
[----:B------:R1:W3:Y:S03]  /*6ce0*/  SYNCS.PHASECHK.TRANS64.TRYWAIT P0, [R9+URZ], R8 ;  /* 0x00000008090075a7 */ /* 0x0002e6000800017f */
[----:B---3--:R-:W-:Y:S05]  /*6cf0*/  @!P0 NANOSLEEP.SYNCS 0x989680 ;  /* 0x009896800000895d */ /* 0x008fea0003900000 */
[----:B------:R-:W3:Y:S02]  /*6d00*/  @!P0 SYNCS.PHASECHK.TRANS64 P0, [R9+URZ], R8 ;  /* 0x00000008090085a7 */ /* 0x000ee4000800007f */
[----:B---3--:R-:W-:Y:S05]  /*6d10*/  @!P0 BRA `(.L_x_21) ;  /* 0xfffffffc00ec8947 */ /* 0x008fea000383ffff */
[----:B------:R-:W-:Y:S05]  /*6d20*/  BRA `(.L_x_20) ;  /* 0xffffffa8003c7947 */ /* 0x000fea000383ffff */
.L_x_27:
[----:B-1----:R-:W-:-:S04]  /*6d30*/  IMAD.U32 R11, RZ, RZ, UR12 ;  /* 0x0000000cff0b7e24 */ /* 0x002fc8000f8e00ff */
[----:B------:R1:W3:Y:S03]  /*6d40*/  SYNCS.PHASECHK.TRANS64.TRYWAIT P0, [R11+URZ], R10 ;  /* 0x0000000a0b0075a7 */ /* 0x0002e6000800017f */
[----:B---3--:R-:W-:Y:S05]  /*6d50*/  @!P0 NANOSLEEP.SYNCS 0x989680 ;  /* 0x009896800000895d */ /* 0x008fea0003900000 */
[----:B------:R-:W3:Y:S02]  /*6d60*/  @!P0 SYNCS.PHASECHK.TRANS64 P0, [R11+URZ], R10 ;  /* 0x0000000a0b0085a7 */ /* 0x000ee4000800007f */
[----:B---3--:R-:W-:Y:S05]  /*6d70*/  @!P0 BRA `(.L_x_27) ;  /* 0xfffffffc00ec8947 */ /* 0x008fea000383ffff */
[----:B------:R-:W-:Y:S05]  /*6d80*/  BRA `(.L_x_26) ;  /* 0xffffffac00f47947 */ /* 0x000fea000383ffff */
.L_x_112:
[----:B------:R-:W-:Y:S01]  /*6d90*/  BSSY B1, `(.L_x_132) ;  /* 0x0000006000017945 */ /* 0x000fe20003800000 */
[----:B------:R-:W-:-:S07]  /*6da0*/  IMAD.MOV.U32 R7, RZ, RZ, -0x1 ;  /* 0xffffffffff077424 */ /* 0x000fce00078e00ff */
[----:B------:R-:W-:Y:S05]  /*6db0*/  WARPSYNC.COLLECTIVE R7, `(.L_x_133) ;  /* 0x00000000070c7348 */ /* 0x000fea0003c00000 */
[----:B------:R-:W-:Y:S02]  /*6dc0*/  ELECT P0, UR62, PT ;  /* 0x00000000003e782f */ /* 0x000fe40003800000 */
[----:B------:R-:W-:Y:S01]  /*6dd0*/  MOV R7, UR62 ;  /* 0x0000003e00077c02 */ /* 0x000fe20008000f00 */
[----:B------:R-:W-:Y:S10]  /*6de0*/  ENDCOLLECTIVE ;  /* 0x000000000000791b */ /* 0x000ff40003800000 */
.L_x_133:
[----:B------:R-:W-:Y:S05]  /*6df0*/  BSYNC B1 ;  /* 0x0000000000017941 */ /* 0x000fea0003800000 */
.L_x_132:
[----:B------:R-:W-:Y:S05]  /*6e00*/  BRA `(.L_x_134) ;  /* 0xfffffff0001c7947 */ /* 0x000fea000383ffff */
.L_x_115:
[----:B0-----:R0:W1:Y:S02]  /*6e10*/  SYNCS.PHASECHK.TRANS64.TRYWAIT P0, [R21+URZ+0x28], R8 ;  /* 0x00002808150075a7 */ /* 0x001064000800017f */
[----:B-1----:R-:W-:Y:S05]  /*6e20*/  @!P0 NANOSLEEP.SYNCS 0x989680 ;  /* 0x009896800000895d */ /* 0x002fea0003900000 */
[----:B------:R-:W1:Y:S02]  /*6e30*/  @!P0 SYNCS.PHASECHK.TRANS64 P0, [R21+URZ+0x28], R8 ;  /* 0x00002808150085a7 */ /* 0x000e64000800007f */
[----:B-1----:R-:W-:Y:S05]  /*6e40*/  @!P0 BRA `(.L_x_115) ;  /* 0xfffffffc00f08947 */ /* 0x002fea000383ffff */
[----:B------:R-:W-:Y:S05]  /*6e50*/  BRA `(.L_x_135) ;  /* 0xfffffff000547947 */ /* 0x000fea000383ffff */
.L_x_123:
[----:B------:R-:W-:Y:S01]  /*6e60*/  BSSY B0, `(.L_x_136) ;  /* 0x0000006000007945 */ /* 0x000fe20003800000 */
[----:B------:R-:W-:-:S07]  /*6e70*/  IMAD.MOV.U32 R7, RZ, RZ, -0x1 ;  /* 0xffffffffff077424 */ /* 0x000fce00078e00ff */
[----:B------:R-:W-:Y:S05]  /*6e80*/  WARPSYNC.COLLECTIVE R7, `(.L_x_137) ;  /* 0x00000000070c7348 */ /* 0x000fea0003c00000 */
[----:B------:R-:W-:Y:S02]  /*6e90*/  ELECT P0, UR62, PT ;  /* 0x00000000003e782f */ /* 0x000fe40003800000 */
[----:B------:R-:W-:Y:S01]  /*6ea0*/  MOV R7, UR62 ;  /* 0x0000003e00077c02 */ /* 0x000fe20008000f00 */
[----:B------:R-:W-:Y:S10]  /*6eb0*/  ENDCOLLECTIVE ;  /* 0x000000000000791b */ /* 0x000ff40003800000 */
.L_x_137:
[----:B------:R-:W-:Y:S05]  /*6ec0*/  BSYNC B0 ;  /* 0x0000000000007941 */ /* 0x000fea0003800000 */
.L_x_136:
[----:B------:R-:W-:Y:S05]  /*6ed0*/  BRA `(.L_x_138) ;  /* 0xfffffff800a47947 */ /* 0x000fea000383ffff */
.L_x_127:
[----:B0-----:R0:W1:Y:S02]  /*6ee0*/  SYNCS.PHASECHK.TRANS64.TRYWAIT P0, [R7+URZ], R4 ;  /* 0x00000004070075a7 */ /* 0x001064000800017f */
[----:B-1----:R-:W-:Y:S05]  /*6ef0*/  @!P0 NANOSLEEP.SYNCS 0x989680 ;  /* 0x009896800000895d */ /* 0x002fea0003900000 */
[----:B------:R-:W1:Y:S02]  /*6f00*/  @!P0 SYNCS.PHASECHK.TRANS64 P0, [R7+URZ], R4 ;  /* 0x00000004070085a7 */ /* 0x000e64000800007f */
[----:B-1----:R-:W-:Y:S05]  /*6f10*/  @!P0 BRA `(.L_x_127) ;  /* 0xfffffffc00f08947 */ /* 0x002fea000383ffff */
[----:B------:R-:W-:Y:S05]  /*6f20*/  BRA `(.L_x_139) ;  /* 0xfffffff800e47947 */ /* 0x000fea000383ffff */
.L_x_128:
[----:B0-----:R0:W1:Y:S02]  /*6f30*/  SYNCS.PHASECHK.TRANS64.TRYWAIT P0, [R8+URZ], R5 ;  /* 0x00000005080075a7 */ /* 0x001064000800017f */
[----:B-1----:R-:W-:Y:S05]  /*6f40*/  @!P0 NANOSLEEP.SYNCS 0x989680 ;  /* 0x009896800000895d */ /* 0x002fea0003900000 */
[----:B------:R-:W1:Y:S02]  /*6f50*/  @!P0 SYNCS.PHASECHK.TRANS64 P0, [R8+URZ], R5 ;  /* 0x00000005080085a7 */ /* 0x000e64000800007f */
[----:B-1----:R-:W-:Y:S05]  /*6f60*/  @!P0 BRA `(.L_x_128) ;  /* 0xfffffffc00f08947 */ /* 0x002fea000383ffff */
[----:B------:R-:W-:Y:S05]  /*6f70*/  BRA `(.L_x_140) ;  /* 0xfffffff800f47947 */ /* 0x000fea000383ffff */
.L_x_129:
[----:B0-----:R0:W1:Y:S02]  /*6f80*/  SYNCS.PHASECHK.TRANS64.TRYWAIT P0, [R9+URZ], R4 ;  /* 0x00000004090075a7 */ /* 0x001064000800017f */
[----:B-1----:R-:W-:Y:S05]  /*6f90*/  @!P0 NANOSLEEP.SYNCS 0x989680 ;  /* 0x009896800000895d */ /* 0x002fea0003900000 */
[----:B------:R-:W1:Y:S02]  /*6fa0*/  @!P0 SYNCS.PHASECHK.TRANS64 P0, [R9+URZ], R4 ;  /* 0x00000004090085a7 */ /* 0x000e64000800007f */
[----:B-1----:R-:W-:Y:S05]  /*6fb0*/  @!P0 BRA `(.L_x_129) ;  /* 0xfffffffc00f08947 */ /* 0x002fea000383ffff */
[----:B------:R-:W-:Y:S05]  /*6fc0*/  BRA `(.L_x_141) ;  /* 0xfffffffc00047947 */ /* 0x000fea000383ffff */
.L_x_130:
[----:B0-----:R0:W1:Y:S02]  /*6fd0*/  SYNCS.PHASECHK.TRANS64.TRYWAIT P0, [R6+URZ], R5 ;  /* 0x00000005060075a7 */ /* 0x001064000800017f */
[----:B-1----:R-:W-:Y:S05]  /*6fe0*/  @!P0 NANOSLEEP.SYNCS 0x989680 ;  /* 0x009896800000895d */ /* 0x002fea0003900000 */
[----:B------:R-:W1:Y:S02]  /*6ff0*/  @!P0 SYNCS.PHASECHK.TRANS64 P0, [R6+URZ], R5 ;  /* 0x00000005060085a7 */ /* 0x000e64000800007f */
[----:B-1----:R-:W-:Y:S05]  /*7000*/  @!P0 BRA `(.L_x_130) ;  /* 0xfffffffc00f08947 */ /* 0x002fea000383ffff */
[----:B------:R-:W-:Y:S05]  /*7010*/  BRA `(.L_x_142) ;  /* 0xfffffffc000c7947 */ /* 0x000fea000383ffff */
.L_x_143:
[----:B------:R-:W-:-:S00]  /*7020*/  BRA `(.L_x_143) ;  /* 0xfffffffc00fc7947 */ /* 0x000fc0000383ffff */
[----:B------:R-:W-:-:S00]  /*7030*/  NOP ;  /* 0x0000000000007918 */ /* 0x000fc00000000000 */
        /* <DEDUP_REMOVED lines=12> */
.L_x_144:


//--------------------- .nv.shared._ZN7cutlass13device_kernelINS_4gemm6kernel13GemmUniversalIN4cute5tupleIJiiiiEEENS1_10collective13CollectiveMmaINS1_37MainloopSm90TmaGmmaWarpSpecializedFP8ILi5ENS5_IJNS4_1CILi2EEENSA_ILi1EEESC_EEENS1_35KernelTmaWarpSpecializedCooperativeEEENS5_IJNSA_ILi128EEENSA_ILi64EEESG_EEENS_12float_e4m3_tENS5_IJlSC_lEEESJ_SK_NS4_8TiledMMAINS4_8MMA_AtomIJNS4_4SM904GMMA30MMA_64x64x32_F32E4M3E4M3_SS_TNILNSO_7ScaleInE1ELSQ_1EEEEEENS4_6LayoutISD_NS5_IJSC_NSA_ILi0EEESU_EEEEENS5_IJNS4_10UnderscoreESX_SX_EEEEENS4_13SM90_TMA_LOADENS4_14ComposedLayoutINS4_7SwizzleILi3ELi4ELi3EEENS4_18smem_ptr_flag_bitsILi8EEENST_INS5_IJNSA_ILi8EEESG_EEENS5_IJSG_SC_EEEEEEEvNS4_8identityENS4_23SM90_TMA_LOAD_MULTICASTES1A_vS1B_EENS_8epilogue10collective6detail29Sm90TmaWarpSpecializedAdapterINS1F_15DefaultEpilogueISJ_SK_SK_NS1E_6thread17LinearCombinationISJ_Li1EffLNS1J_9ScaleType4KindE0ELNS_15FloatRoundStyleE2ESJ_EENS1_15EpilogueDefaultEEEEEvvEEEEvNT_6ParamsE --------------------------
	.section	.nv.shared._ZN7cutlass13device_kernelINS_4gemm6kernel13GemmUniversalIN4cute5tupleIJiiiiEEENS1_10collective13CollectiveMmaINS1_37MainloopSm90TmaGmmaWarpSpecializedFP8ILi5ENS5_IJNS4_1CILi2EEENSA_ILi1EEESC_EEENS1_35KernelTmaWarpSpecializedCooperativeEEENS5_IJNSA_ILi128EEENSA_ILi64EEESG_EEENS_12float_e4m3_tENS5_IJlSC_lEEESJ_SK_NS4_8TiledMMAINS4_8MMA_AtomIJNS4_4SM904GMMA30MMA_64x64x32_F32E4M3E4M3_SS_TNILNSO_7ScaleInE1ELSQ_1EEEEEENS4_6LayoutISD_NS5_IJSC_NSA_ILi0EEESU_EEEEENS5_IJNS4_10UnderscoreESX_SX_EEEEENS4_13SM90_TMA_LOADENS4_14ComposedLayoutINS4_7SwizzleILi3ELi4ELi3EEENS4_18smem_ptr_flag_bitsILi8EEENST_INS5_IJNSA_ILi8EEESG_EEENS5_IJSG_SC_EEEEEEEvNS4_8identityENS4_23SM90_TMA_LOAD_MULTICASTES1A_vS1B_EENS_8epilogue10collective6detail29Sm90TmaWarpSpecializedAdapterINS1F_15DefaultEpilogueISJ_SK_SK_NS1E_6thread17LinearCombinationISJ_Li1EffLNS1J_9ScaleType4KindE0ELNS_15FloatRoundStyleE2ESJ_EENS1_15EpilogueDefaultEEEEEvvEEEEvNT_6ParamsE,"aw",@nobits
	.sectionflags	@""
	.align	16
	.zero		1024


//--------------------- .nv.shared.reserved.0     --------------------------
	.section	.nv.shared.reserved.0,"aw",@nobits
	.weak		__nv_reservedSMEM_offset_0_alias
	.size		__nv_reservedSMEM_offset_0_alias, 0, 0
	.other		__nv_reservedSMEM_offset_0_alias,@"STO_CUDA_RESERVED_SHARED STV_DEFAULT"
__nv_reservedSMEM_offset_0_alias:
	.zero		0


//--------------------- .nv.global                --------------------------
	.section	.nv.global,"aw",@nobits
.nv.global:
	.type		_ZN39_INTERNAL_4f02cddf_4_k_cu_e6f3572a_57494cute1_E,@object
	.size		_ZN39_INTERNAL_4f02cddf_4_k_cu_e6f3572a_57494cute1_E,(_ZN39_INTERNAL_4f02cddf_4_k_cu_e6f3572a_57494cuda3std3__45__cpo6cbeginE - _ZN39_INTERNAL_4f02cddf_4_k_cu_e6f3572a_57494cute1_E)
_ZN39_INTERNAL_4f02cddf_4_k_cu_e6f3572a_57494cute1_E:
	.zero		1
	.type		_ZN39_INTERNAL_4f02cddf_4_k_cu_e6f3572a_57494cuda3std3__45__cpo6cbeginE,@object
	.size		_ZN39_INTERNAL_4f02cddf_4_k_cu_e6f3572a_57494cuda3std3__45__cpo6cbeginE,(_ZN39_INTERNAL_4f02cddf_4_k_cu_e6f3572a_57494cuda3std3__48in_placeE - _ZN39_INTERNAL_4f02cddf_4_k_cu_e6f3572a_57494cuda3std3__45__cpo6cbeginE)
_ZN39_INTERNAL_4f02cddf_4_k_cu_e6f3572a_57494cuda3std3__45__cpo6cbeginE:
	.zero		1
	.type		_ZN39_INTERNAL_4f02cddf_4_k_cu_e6f3572a_57494cuda3std3__48in_placeE,@object
	.size		_ZN39_INTERNAL_4f02cddf_4_k_cu_e6f3572a_57494cuda3std3__48in_placeE,(_ZN39_INTERNAL_4f02cddf_4_k_cu_e6f3572a_57494cuda3std6ranges3__45__cpo9iter_moveE - _ZN39_INTERNAL_4f02cddf_4_k_cu_e6f3572a_57494cuda3std3__48in_placeE)
_ZN39_INTERNAL_4f02cddf_4_k_cu_e6f3572a_57494cuda3std3__48in_placeE:
	.zero		1
	.type		_ZN39_INTERNAL_4f02cddf_4_k_cu_e6f3572a_57494cuda3std6ranges3__45__cpo9iter_moveE,@object
	.size		_ZN39_INTERNAL_4f02cddf_4_k_cu_e6f3572a_57494cuda3std6ranges3__45__cpo9iter_moveE,(_ZN39_INTERNAL_4f02cddf_4_k_cu_e6f3572a_57494cuda3std3__45__cpo5beginE - _ZN39_INTERNAL_4f02cddf_4_k_cu_e6f3572a_57494cuda3std6ranges3__45__cpo9iter_moveE)
_ZN39_INTERNAL_4f02cddf_4_k_cu_e6f3572a_57494cuda3std6ranges3__45__cpo9iter_moveE:
	.zero		1
	.type		_ZN39_INTERNAL_4f02cddf_4_k_cu_e6f3572a_57494cuda3std3__45__cpo5beginE,@object
	.size		_ZN39_INTERNAL_4f02cddf_4_k_cu_e6f3572a_57494cuda3std3__45__cpo5beginE,(_ZN39_INTERNAL_4f02cddf_4_k_cu_e6f3572a_57494cuda3std3__441_GLOBAL__N__4f02cddf_4_k_cu_e6f3572a_57496ignoreE - _ZN39_INTERNAL_4f02cddf_4_k_cu_e6f3572a_57494cuda3std3__45__cpo5beginE)
_ZN39_INTERNAL_4f02cddf_4_k_cu_e6f3572a_57494cuda3std3__45__cpo5beginE:
	.zero		1
	.type		_ZN39_INTERNAL_4f02cddf_4_k_cu_e6f3572a_57494cuda3std3__441_GLOBAL__N__4f02cddf_4_k_cu_e6f3572a_57496ignoreE,@object
	.size		_ZN39_INTERNAL_4f02cddf_4_k_cu_e6f3572a_57494cuda3std3__441_GLOBAL__N__4f02cddf_4_k_cu_e6f3572a_57496ignoreE,(_ZN39_INTERNAL_4f02cddf_4_k_cu_e6f3572a_57494cute7productE - _ZN39_INTERNAL_4f02cddf_4_k_cu_e6f3572a_57494cuda3std3__441_GLOBAL__N__4f02cddf_4_k_cu_e6f3572a_57496ignoreE)
_ZN39_INTERNAL_4f02cddf_4_k_cu_e6f3572a_57494cuda3std3__441_GLOBAL__N__4f02cddf_4_k_cu_e6f3572a_57496ignoreE:
	.zero		1
	.type		_ZN39_INTERNAL_4f02cddf_4_k_cu_e6f3572a_57494cute7productE,@object
	.size		_ZN39_INTERNAL_4f02cddf_4_k_cu_e6f3572a_57494cute7productE,(_ZN39_INTERNAL_4f02cddf_4_k_cu_e6f3572a_57494cuda3std3__45__cpo3endE - _ZN39_INTERNAL_4f02cddf_4_k_cu_e6f3572a_57494cute7productE)
_ZN39_INTERNAL_4f02cddf_4_k_cu_e6f3572a_57494cute7productE:
	.zero		1
	.type		_ZN39_INTERNAL_4f02cddf_4_k_cu_e6f3572a_57494cuda3std3__45__cpo3endE,@object
	.size		_ZN39_INTERNAL_4f02cddf_4_k_cu_e6f3572a_57494cuda3std3__45__cpo3endE,(_ZN39_INTERNAL_4f02cddf_4_k_cu_e6f3572a_57494cuda3std3__419piecewise_constructE - _ZN39_INTERNAL_4f02cddf_4_k_cu_e6f3572a_57494cuda3std3__45__cpo3endE)
_ZN39_INTERNAL_4f02cddf_4_k_cu_e6f3572a_57494cuda3std3__45__cpo3endE:
	.zero		1
	.type		_ZN39_INTERNAL_4f02cddf_4_k_cu_e6f3572a_57494cuda3std3__419piecewise_constructE,@object
	.size		_ZN39_INTERNAL_4f02cddf_4_k_cu_e6f3572a_57494cuda3std3__419piecewise_constructE,(_ZN39_INTERNAL_4f02cddf_4_k_cu_e6f3572a_57494cuda3std3__45__cpo4cendE - _ZN39_INTERNAL_4f02cddf_4_k_cu_e6f3572a_57494cuda3std3__419piecewise_constructE)
_ZN39_INTERNAL_4f02cddf_4_k_cu_e6f3572a_57494cuda3std3__419piecewise_constructE:
	.zero		1
	.type		_ZN39_INTERNAL_4f02cddf_4_k_cu_e6f3572a_57494cuda3std3__45__cpo4cendE,@object
	.size		_ZN39_INTERNAL_4f02cddf_4_k_cu_e6f3572a_57494cuda3std3__45__cpo4cendE,(_ZN39_INTERNAL_4f02cddf_4_k_cu_e6f3572a_57494cuda3std6ranges3__45__cpo4swapE - _ZN39_INTERNAL_4f02cddf_4_k_cu_e6f3572a_57494cuda3std3__45__cpo4cendE)
_ZN39_INTERNAL_4f02cddf_4_k_cu_e6f3572a_57494cuda3std3__45__cpo4cendE:
	.zero		1
	.type		_ZN39_INTERNAL_4f02cddf_4_k_cu_e6f3572a_57494cuda3std6ranges3__45__cpo4swapE,@object
	.size		_ZN39_INTERNAL_4f02cddf_4_k_cu_e6f3572a_57494cuda3std6ranges3__45__cpo4swapE,(.L_7 - _ZN39_INTERNAL_4f02cddf_4_k_cu_e6f3572a_57494cuda3std6ranges3__45__cpo4swapE)
_ZN39_INTERNAL_4f02cddf_4_k_cu_e6f3572a_57494cuda3std6ranges3__45__cpo4swapE:
	.zero		1
.L_7:


//--------------------- .nv.constant0._ZN7cutlass13device_kernelINS_4gemm6kernel13GemmUniversalIN4cute5tupleIJiiiiEEENS1_10collective13CollectiveMmaINS1_37MainloopSm90TmaGmmaWarpSpecializedFP8ILi5ENS5_IJNS4_1CILi2EEENSA_ILi1EEESC_EEENS1_35KernelTmaWarpSpecializedCooperativeEEENS5_IJNSA_ILi128EEENSA_ILi64EEESG_EEENS_12float_e4m3_tENS5_IJlSC_lEEESJ_SK_NS4_8TiledMMAINS4_8MMA_AtomIJNS4_4SM904GMMA30MMA_64x64x32_F32E4M3E4M3_SS_TNILNSO_7ScaleInE1ELSQ_1EEEEEENS4_6LayoutISD_NS5_IJSC_NSA_ILi0EEESU_EEEEENS5_IJNS4_10UnderscoreESX_SX_EEEEENS4_13SM90_TMA_LOADENS4_14ComposedLayoutINS4_7SwizzleILi3ELi4ELi3EEENS4_18smem_ptr_flag_bitsILi8EEENST_INS5_IJNSA_ILi8EEESG_EEENS5_IJSG_SC_EEEEEEEvNS4_8identityENS4_23SM90_TMA_LOAD_MULTICASTES1A_vS1B_EENS_8epilogue10collective6detail29Sm90TmaWarpSpecializedAdapterINS1F_15DefaultEpilogueISJ_SK_SK_NS1E_6thread17LinearCombinationISJ_Li1EffLNS1J_9ScaleType4KindE0ELNS_15FloatRoundStyleE2ESJ_EENS1_15EpilogueDefaultEEEEEvvEEEEvNT_6ParamsE --------------------------
	.section	.nv.constant0._ZN7cutlass13device_kernelINS_4gemm6kernel13GemmUniversalIN4cute5tupleIJiiiiEEENS1_10collective13CollectiveMmaINS1_37MainloopSm90TmaGmmaWarpSpecializedFP8ILi5ENS5_IJNS4_1CILi2EEENSA_ILi1EEESC_EEENS1_35KernelTmaWarpSpecializedCooperativeEEENS5_IJNSA_ILi128EEENSA_ILi64EEESG_EEENS_12float_e4m3_tENS5_IJlSC_lEEESJ_SK_NS4_8TiledMMAINS4_8MMA_AtomIJNS4_4SM904GMMA30MMA_64x64x32_F32E4M3E4M3_SS_TNILNSO_7ScaleInE1ELSQ_1EEEEEENS4_6LayoutISD_NS5_IJSC_NSA_ILi0EEESU_EEEEENS5_IJNS4_10UnderscoreESX_SX_EEEEENS4_13SM90_TMA_LOADENS4_14ComposedLayoutINS4_7SwizzleILi3ELi4ELi3EEENS4_18smem_ptr_flag_bitsILi8EEENST_INS5_IJNSA_ILi8EEESG_EEENS5_IJSG_SC_EEEEEEEvNS4_8identityENS4_23SM90_TMA_LOAD_MULTICASTES1A_vS1B_EENS_8epilogue10collective6detail29Sm90TmaWarpSpecializedAdapterINS1F_15DefaultEpilogueISJ_SK_SK_NS1E_6thread17LinearCombinationISJ_Li1EffLNS1J_9ScaleType4KindE0ELNS_15FloatRoundStyleE2ESJ_EENS1_15EpilogueDefaultEEEEEvvEEEEvNT_6ParamsE,"a",@progbits
	.sectionflags	@""
	.align	4
.nv.constant0._ZN7cutlass13device_kernelINS_4gemm6kernel13GemmUniversalIN4cute5tupleIJiiiiEEENS1_10collective13CollectiveMmaINS1_37MainloopSm90TmaGmmaWarpSpecializedFP8ILi5ENS5_IJNS4_1CILi2EEENSA_ILi1EEESC_EEENS1_35KernelTmaWarpSpecializedCooperativeEEENS5_IJNSA_ILi128EEENSA_ILi64EEESG_EEENS_12float_e4m3_tENS5_IJlSC_lEEESJ_SK_NS4_8TiledMMAINS4_8MMA_AtomIJNS4_4SM904GMMA30MMA_64x64x32_F32E4M3E4M3_SS_TNILNSO_7ScaleInE1ELSQ_1EEEEEENS4_6LayoutISD_NS5_IJSC_NSA_ILi0EEESU_EEEEENS5_IJNS4_10UnderscoreESX_SX_EEEEENS4_13SM90_TMA_LOADENS4_14ComposedLayoutINS4_7SwizzleILi3ELi4ELi3EEENS4_18smem_ptr_flag_bitsILi8EEENST_INS5_IJNSA_ILi8EEESG_EEENS5_IJSG_SC_EEEEEEEvNS4_8identityENS4_23SM90_TMA_LOAD_MULTICASTES1A_vS1B_EENS_8epilogue10collective6detail29Sm90TmaWarpSpecializedAdapterINS1F_15DefaultEpilogueISJ_SK_SK_NS1E_6thread17LinearCombinationISJ_Li1EffLNS1J_9ScaleType4KindE0ELNS_15FloatRoundStyleE2ESJ_EENS1_15EpilogueDefaultEEEEEvvEEEEvNT_6ParamsE:
	.zero		1664


//--------------------- SYMBOLS --------------------------

	.type		.nv.reservedSmem.offset0,@object
	.size		.nv.reservedSmem.offset0,0x4
